	.target	sm_90a

	.elftype	@"ET_EXEC"


//--------------------- .note.nv.tkinfo           --------------------------
	.section	.note.nv.tkinfo,"",@"SHT_NOTE"
	.sectionflags	@"SHF_NOTE_NV_TKINFO"
	.tkinfo
        /*0018*/ 	.word	0x00000002
        /*0030*/ 	.string	""
        /*0030*/ 	.string	"ptxas"
        /*0030*/ 	.string	"Cuda compilation tools, release 13.0, V13.0.88"
        /*0030*/ 	.string	"Build cuda_13.0.r13.0/compiler.36424714_0"
        /*0030*/ 	.string	"-arch sm_90a -m 64 "



//--------------------- .note.nv.cuinfo           --------------------------
	.section	.note.nv.cuinfo,"",@"SHT_NOTE"
	.sectionflags	@"SHF_NOTE_NV_CUINFO"
        /*0018*/ 	.short	0x0002
        /*001a*/ 	.short	0x005a
        /*001c*/ 	.short	0x0082
	.zero		2


//--------------------- .nv.info                  --------------------------
	.section	.nv.info,"",@"SHT_CUDA_INFO"
	.align	4


	//----- nvinfo : EIATTR_REGCOUNT
	.align		4
        /*0000*/ 	.byte	0x04, 0x2f
        /*0002*/ 	.short	(.L_12 - .L_11)
	.align		4
.L_11:
        /*0004*/ 	.word	index@(_ZN7cutlass13device_kernelINS_4gemm6kernel13GemmUniversalIN4cute5tupleIJiiiiEEENS1_10collective13CollectiveMmaINS1_37MainloopSm90TmaGmmaWarpSpecializedFP8ILi18ENS5_IJNS4_1CILi2EEESB_NSA_ILi1EEEEEENS1_35KernelTmaWarpSpecializedCooperativeEEENS5_IJNSA_ILi256EEENSA_ILi128EEENSA_ILi32EEEEEENS_12float_e5m2_tENS5_IJlSC_lEEESK_SL_NS4_8TiledMMAINS4_8MMA_AtomIJNS4_4SM904GMMA31MMA_64x128x32_F32E5M2E5M2_SS_TNILNSP_7ScaleInE1ELSR_1EEEEEENS4_6LayoutINS5_IJSB_SC_SC_EEENS5_IJSC_NSA_ILi0EEESW_EEEEENS5_IJNS4_10UnderscoreESZ_SZ_EEEEENS4_23SM90_TMA_LOAD_MULTICASTENS4_14ComposedLayoutINS4_7SwizzleILi1ELi4ELi3EEENS4_18smem_ptr_flag_bitsILi8EEENSU_INS5_IJNSA_ILi8EEESI_EEENS5_IJSI_SC_EEEEEEEvNS4_8identityES12_S1C_vS1D_EENS_8epilogue10collective6detail29Sm90TmaWarpSpecializedAdapterINS1G_15DefaultEpilogueISK_SL_SL_NS1F_6thread17LinearCombinationISK_Li1EffLNS1K_9ScaleType4KindE0ELNS_15FloatRoundStyleE2ESK_EENS1_15EpilogueDefaultEEEEEvvEEEEvNT_6ParamsE)
        /*0008*/ 	.word	0x000000a8


	//----- nvinfo : EIATTR_FRAME_SIZE
	.align		4
.L_12:
        /*000c*/ 	.byte	0x04, 0x11
        /*000e*/ 	.short	(.L_14 - .L_13)
	.align		4
.L_13:
        /*0010*/ 	.word	index@(_ZN7cutlass13device_kernelINS_4gemm6kernel13GemmUniversalIN4cute5tupleIJiiiiEEENS1_10collective13CollectiveMmaINS1_37MainloopSm90TmaGmmaWarpSpecializedFP8ILi18ENS5_IJNS4_1CILi2EEESB_NSA_ILi1EEEEEENS1_35KernelTmaWarpSpecializedCooperativeEEENS5_IJNSA_ILi256EEENSA_ILi128EEENSA_ILi32EEEEEENS_12float_e5m2_tENS5_IJlSC_lEEESK_SL_NS4_8TiledMMAINS4_8MMA_AtomIJNS4_4SM904GMMA31MMA_64x128x32_F32E5M2E5M2_SS_TNILNSP_7ScaleInE1ELSR_1EEEEEENS4_6LayoutINS5_IJSB_SC_SC_EEENS5_IJSC_NSA_ILi0EEESW_EEEEENS5_IJNS4_10UnderscoreESZ_SZ_EEEEENS4_23SM90_TMA_LOAD_MULTICASTENS4_14ComposedLayoutINS4_7SwizzleILi1ELi4ELi3EEENS4_18smem_ptr_flag_bitsILi8EEENSU_INS5_IJNSA_ILi8EEESI_EEENS5_IJSI_SC_EEEEEEEvNS4_8identityES12_S1C_vS1D_EENS_8epilogue10collective6detail29Sm90TmaWarpSpecializedAdapterINS1G_15DefaultEpilogueISK_SL_SL_NS1F_6thread17LinearCombinationISK_Li1EffLNS1K_9ScaleType4KindE0ELNS_15FloatRoundStyleE2ESK_EENS1_15EpilogueDefaultEEEEEvvEEEEvNT_6ParamsE)
        /*0014*/ 	.word	0x00000108


	//----- nvinfo : EIATTR_MIN_STACK_SIZE
	.align		4
.L_14:
        /*0018*/ 	.byte	0x04, 0x12
        /*001a*/ 	.short	(.L_16 - .L_15)
	.align		4
.L_15:
        /*001c*/ 	.word	index@(_ZN7cutlass13device_kernelINS_4gemm6kernel13GemmUniversalIN4cute5tupleIJiiiiEEENS1_10collective13CollectiveMmaINS1_37MainloopSm90TmaGmmaWarpSpecializedFP8ILi18ENS5_IJNS4_1CILi2EEESB_NSA_ILi1EEEEEENS1_35KernelTmaWarpSpecializedCooperativeEEENS5_IJNSA_ILi256EEENSA_ILi128EEENSA_ILi32EEEEEENS_12float_e5m2_tENS5_IJlSC_lEEESK_SL_NS4_8TiledMMAINS4_8MMA_AtomIJNS4_4SM904GMMA31MMA_64x128x32_F32E5M2E5M2_SS_TNILNSP_7ScaleInE1ELSR_1EEEEEENS4_6LayoutINS5_IJSB_SC_SC_EEENS5_IJSC_NSA_ILi0EEESW_EEEEENS5_IJNS4_10UnderscoreESZ_SZ_EEEEENS4_23SM90_TMA_LOAD_MULTICASTENS4_14ComposedLayoutINS4_7SwizzleILi1ELi4ELi3EEENS4_18smem_ptr_flag_bitsILi8EEENSU_INS5_IJNSA_ILi8EEESI_EEENS5_IJSI_SC_EEEEEEEvNS4_8identityES12_S1C_vS1D_EENS_8epilogue10collective6detail29Sm90TmaWarpSpecializedAdapterINS1G_15DefaultEpilogueISK_SL_SL_NS1F_6thread17LinearCombinationISK_Li1EffLNS1K_9ScaleType4KindE0ELNS_15FloatRoundStyleE2ESK_EENS1_15EpilogueDefaultEEEEEvvEEEEvNT_6ParamsE)
        /*0020*/ 	.word	0x00000108
.L_16:


//--------------------- .nv.compat                --------------------------
	.section	.nv.compat,"",@"SHT_CUDA_COMPAT_INFO"
	.align	4
        /*0000*/ 	.byte	0x02, 0x09, 0x01, 0x00, 0x02, 0x02, 0x04, 0x00, 0x02, 0x05, 0x05, 0x00, 0x03, 0x07, 0x01, 0x01
        /*0010*/ 	.byte	0x02, 0x03, 0x01, 0x00, 0x02, 0x06, 0x01, 0x00, 0x04, 0x0b, 0x08, 0x00, 0x00, 0x00, 0x00, 0x00
        /*0020*/ 	.byte	0x00, 0x00, 0x00, 0x00


//--------------------- .nv.info._ZN7cutlass13device_kernelINS_4gemm6kernel13GemmUniversalIN4cute5tupleIJiiiiEEENS1_10collective13CollectiveMmaINS1_37MainloopSm90TmaGmmaWarpSpecializedFP8ILi18ENS5_IJNS4_1CILi2EEESB_NSA_ILi1EEEEEENS1_35KernelTmaWarpSpecializedCooperativeEEENS5_IJNSA_ILi256EEENSA_ILi128EEENSA_ILi32EEEEEENS_12float_e5m2_tENS5_IJlSC_lEEESK_SL_NS4_8TiledMMAINS4_8MMA_AtomIJNS4_4SM904GMMA31MMA_64x128x32_F32E5M2E5M2_SS_TNILNSP_7ScaleInE1ELSR_1EEEEEENS4_6LayoutINS5_IJSB_SC_SC_EEENS5_IJSC_NSA_ILi0EEESW_EEEEENS5_IJNS4_10UnderscoreESZ_SZ_EEEEENS4_23SM90_TMA_LOAD_MULTICASTENS4_14ComposedLayoutINS4_7SwizzleILi1ELi4ELi3EEENS4_18smem_ptr_flag_bitsILi8EEENSU_INS5_IJNSA_ILi8EEESI_EEENS5_IJSI_SC_EEEEEEEvNS4_8identityES12_S1C_vS1D_EENS_8epilogue10collective6detail29Sm90TmaWarpSpecializedAdapterINS1G_15DefaultEpilogueISK_SL_SL_NS1F_6thread17LinearCombinationISK_Li1EffLNS1K_9ScaleType4KindE0ELNS_15FloatRoundStyleE2ESK_EENS1_15EpilogueDefaultEEEEEvvEEEEvNT_6ParamsE --------------------------
	.section	.nv.info._ZN7cutlass13device_kernelINS_4gemm6kernel13GemmUniversalIN4cute5tupleIJiiiiEEENS1_10collective13CollectiveMmaINS1_37MainloopSm90TmaGmmaWarpSpecializedFP8ILi18ENS5_IJNS4_1CILi2EEESB_NSA_ILi1EEEEEENS1_35KernelTmaWarpSpecializedCooperativeEEENS5_IJNSA_ILi256EEENSA_ILi128EEENSA_ILi32EEEEEENS_12float_e5m2_tENS5_IJlSC_lEEESK_SL_NS4_8TiledMMAINS4_8MMA_AtomIJNS4_4SM904GMMA31MMA_64x128x32_F32E5M2E5M2_SS_TNILNSP_7ScaleInE1ELSR_1EEEEEENS4_6LayoutINS5_IJSB_SC_SC_EEENS5_IJSC_NSA_ILi0EEESW_EEEEENS5_IJNS4_10UnderscoreESZ_SZ_EEEEENS4_23SM90_TMA_LOAD_MULTICASTENS4_14ComposedLayoutINS4_7SwizzleILi1ELi4ELi3EEENS4_18smem_ptr_flag_bitsILi8EEENSU_INS5_IJNSA_ILi8EEESI_EEENS5_IJSI_SC_EEEEEEEvNS4_8identityES12_S1C_vS1D_EENS_8epilogue10collective6detail29Sm90TmaWarpSpecializedAdapterINS1G_15DefaultEpilogueISK_SL_SL_NS1F_6thread17LinearCombinationISK_Li1EffLNS1K_9ScaleType4KindE0ELNS_15FloatRoundStyleE2ESK_EENS1_15EpilogueDefaultEEEEEvvEEEEvNT_6ParamsE,"",@"SHT_CUDA_INFO"
	.sectionflags	@""
	.align	4


	//----- nvinfo : EIATTR_CUDA_API_VERSION
	.align		4
        /*0000*/ 	.byte	0x04, 0x37
        /*0002*/ 	.short	(.L_18 - .L_17)
.L_17:
        /*0004*/ 	.word	0x00000082


	//----- nvinfo : EIATTR_KPARAM_INFO
	.align		4
.L_18:
        /*0008*/ 	.byte	0x04, 0x17
        /*000a*/ 	.short	(.L_20 - .L_19)
.L_19:
        /*000c*/ 	.word	0x00000000
        /*0010*/ 	.short	0x0000
        /*0012*/ 	.short	0x0070
        /*0014*/ 	.byte	0x00, 0xf0, 0x01, 0x10


	//----- nvinfo : EIATTR_SPARSE_MMA_MASK
	.align		4
.L_20:
        /*0018*/ 	.byte	0x03, 0x50
        /*001a*/ 	.short	0x0000


	//----- nvinfo : EIATTR_MAXREG_COUNT
	.align		4
        /*001c*/ 	.byte	0x03, 0x1b
        /*001e*/ 	.short	0x00a8


	//----- nvinfo : EIATTR_NUM_BARRIERS
	.align		4
        /*0020*/ 	.byte	0x02, 0x4c
        /*0022*/ 	.byte	0x01
	.zero		1


	//----- nvinfo : EIATTR_ANNOTATIONS
	.align		4
        /*0024*/ 	.byte	0x04, 0x55
        /*0026*/ 	.short	(.L_22 - .L_21)


	//   ....[0]....
.L_21:
        /*0028*/ 	.word	0x00000001
        /*002c*/ 	.byte	0x00, 0x09, 0x00, 0x00, 0x01, 0x00, 0x00, 0x00, 0xf0, 0x09, 0x00, 0x00, 0x01, 0x00, 0x00, 0x00
        /* <DEDUP_REMOVED lines=198> */
        /*0c9c*/ 	.byte	0x50, 0x0f, 0x01, 0x00


	//----- nvinfo : EIATTR_MERCURY_ISA_VERSION
	.align		4
.L_22:
        /*0ca0*/ 	.byte	0x03, 0x5f
        /*0ca2*/ 	.short	0x0101


	//----- nvinfo : EIATTR_INT_WARP_WIDE_INSTR_OFFSETS
	.align		4
        /*0ca4*/ 	.byte	0x04, 0x31
        /*0ca6*/ 	.short	(.L_24 - .L_23)


	//   ....[0]....
.L_23:
        /*0ca8*/ 	.word	0x00000740


	//   ....[1]....
        /*0cac*/ 	.word	0x00000760


	//   ....[2]....
        /*0cb0*/ 	.word	0x000008d0


	//----- nvinfo : EIATTR_COOP_GROUP_MASK_REGIDS
	.align		4
.L_24:
        /*0cb4*/ 	.byte	0x04, 0x29
        /*0cb6*/ 	.short	(.L_26 - .L_25)


	//   ....[0]....
.L_25:
        /*0cb8*/ 	.word	0xffffffff


	//   ....[1]....
        /*0cbc*/ 	.word	0xffffffff


	//   ....[2]....
        /*0cc0*/ 	.word	0xffffffff


	//   ....[3]....
        /*0cc4*/ 	.word	0xffffffff


	//   ....[4]....
        /*0cc8*/ 	.word	0xffffffff


	//   ....[5]....
        /*0ccc*/ 	.word	0xffffffff


	//----- nvinfo : EIATTR_COOP_GROUP_INSTR_OFFSETS
	.align		4
.L_26:
        /*0cd0*/ 	.byte	0x04, 0x28
        /*0cd2*/ 	.short	(.L_28 - .L_27)


	//   ....[0]....
.L_27:
        /*0cd4*/ 	.word	0x00000070


	//   ....[1]....
        /*0cd8*/ 	.word	0x00000080


	//   ....[2]....
        /*0cdc*/ 	.word	0x000001a0


	//   ....[3]....
        /*0ce0*/ 	.word	0x000005b0


	//   ....[4]....
        /*0ce4*/ 	.word	0x00000a30


	//   ....[5]....
        /*0ce8*/ 	.word	0x000017b0


	//----- nvinfo : EIATTR_REG_RECONFIG
	.align		4
.L_28:
        /*0cec*/ 	.byte	0x01, 0x54
	.zero		2


	//----- nvinfo : EIATTR_MBARRIER_INSTR_OFFSETS
	.align		4
        /*0cf0*/ 	.byte	0x04, 0x39
        /*0cf2*/ 	.short	(.L_30 - .L_29)


	//   ....[0]....
.L_29:
        /*0cf4*/ 	.word	0x00000340
        /*0cf8*/ 	.word	0x000000ff
        /*0cfc*/ 	.word	0x00000000
        /*0d00*/ 	.short	0x0100
        /*0d02*/ 	.byte	0x09
	.zero		1


	//   ....[1]....
        /*0d04*/ 	.word	0x00000350
        /*0d08*/ 	.word	0x000000ff
        /*0d0c*/ 	.word	0x00000090
        /*0d10*/ 	.short	0x0100
        /*0d12*/ 	.byte	0x09
	.zero		1


	//   ....[2]....
        /*0d14*/ 	.word	0x00000360
        /*0d18*/ 	.word	0x000000ff
        /*0d1c*/ 	.word	0x00000008
        /*0d20*/ 	.short	0x0100
        /*0d22*/ 	.byte	0x09
	.zero		1


	//   ....[3]....
        /*0d24*/ 	.word	0x00000370
        /*0d28*/ 	.word	0x000000ff
        /*0d2c*/ 	.word	0x00000098
        /*0d30*/ 	.short	0x0100
        /*0d32*/ 	.byte	0x09
	.zero		1


	//   ....[4]....
        /*0d34*/ 	.word	0x00000380
        /*0d38*/ 	.word	0x000000ff
        /*0d3c*/ 	.word	0x00000010
        /*0d40*/ 	.short	0x0100
        /*0d42*/ 	.byte	0x09
	.zero		1


	//   ....[5]....
        /*0d44*/ 	.word	0x00000390
        /*0d48*/ 	.word	0x000000ff
        /*0d4c*/ 	.word	0x000000a0
        /*0d50*/ 	.short	0x0100
        /*0d52*/ 	.byte	0x09
	.zero		1


	//   ....[6]....
        /*0d54*/ 	.word	0x000003a0
        /*0d58*/ 	.word	0x000000ff
        /*0d5c*/ 	.word	0x00000018
        /*0d60*/ 	.short	0x0100
        /*0d62*/ 	.byte	0x09
	.zero		1


	//   ....[7]....
        /*0d64*/ 	.word	0x000003b0
        /*0d68*/ 	.word	0x000000ff
        /*0d6c*/ 	.word	0x000000a8
        /*0d70*/ 	.short	0x0100
        /*0d72*/ 	.byte	0x09
	.zero		1


	//   ....[8]....
        /*0d74*/ 	.word	0x000003c0
        /*0d78*/ 	.word	0x000000ff
        /*0d7c*/ 	.word	0x00000020
        /*0d80*/ 	.short	0x0100
        /*0d82*/ 	.byte	0x09
	.zero		1


	//   ....[9]....
        /*0d84*/ 	.word	0x000003d0
        /*0d88*/ 	.word	0x000000ff
        /*0d8c*/ 	.word	0x000000b0
        /*0d90*/ 	.short	0x0100
        /*0d92*/ 	.byte	0x09
	.zero		1


	//   ....[10]....
        /*0d94*/ 	.word	0x000003e0
        /*0d98*/ 	.word	0x000000ff
        /*0d9c*/ 	.word	0x00000028
        /*0da0*/ 	.short	0x0100
        /*0da2*/ 	.byte	0x09
	.zero		1


	//   ....[11]....
        /*0da4*/ 	.word	0x000003f0
        /*0da8*/ 	.word	0x000000ff
        /*0dac*/ 	.word	0x000000b8
        /*0db0*/ 	.short	0x0100
        /*0db2*/ 	.byte	0x09
	.zero		1


	//   ....[12]....
        /*0db4*/ 	.word	0x00000400
        /*0db8*/ 	.word	0x000000ff
        /*0dbc*/ 	.word	0x00000030
        /*0dc0*/ 	.short	0x0100
        /*0dc2*/ 	.byte	0x09
	.zero		1


	//   ....[13]....
        /*0dc4*/ 	.word	0x00000410
        /*0dc8*/ 	.word	0x000000ff
        /*0dcc*/ 	.word	0x000000c0
        /*0dd0*/ 	.short	0x0100
        /*0dd2*/ 	.byte	0x09
	.zero		1


	//   ....[14]....
        /*0dd4*/ 	.word	0x00000420
        /*0dd8*/ 	.word	0x000000ff
        /*0ddc*/ 	.word	0x00000038
        /*0de0*/ 	.short	0x0100
        /*0de2*/ 	.byte	0x09
	.zero		1


	//   ....[15]....
        /*0de4*/ 	.word	0x00000430
        /*0de8*/ 	.word	0x000000ff
        /*0dec*/ 	.word	0x000000c8
        /*0df0*/ 	.short	0x0100
        /*0df2*/ 	.byte	0x09
	.zero		1


	//   ....[16]....
        /*0df4*/ 	.word	0x00000440
        /*0df8*/ 	.word	0x000000ff
        /*0dfc*/ 	.word	0x00000040
        /*0e00*/ 	.short	0x0100
        /*0e02*/ 	.byte	0x09
	.zero		1


	//   ....[17]....
        /*0e04*/ 	.word	0x00000450
        /*0e08*/ 	.word	0x000000ff
        /*0e0c*/ 	.word	0x000000d0
        /*0e10*/ 	.short	0x0100
        /*0e12*/ 	.byte	0x09
	.zero		1


	//   ....[18]....
        /*0e14*/ 	.word	0x00000460
        /*0e18*/ 	.word	0x000000ff
        /*0e1c*/ 	.word	0x00000048
        /*0e20*/ 	.short	0x0100
        /*0e22*/ 	.byte	0x09
	.zero		1


	//   ....[19]....
        /*0e24*/ 	.word	0x00000470
        /*0e28*/ 	.word	0x000000ff
        /*0e2c*/ 	.word	0x000000d8
        /*0e30*/ 	.short	0x0100
        /*0e32*/ 	.byte	0x09
	.zero		1


	//   ....[20]....
        /*0e34*/ 	.word	0x00000480
        /*0e38*/ 	.word	0x000000ff
        /*0e3c*/ 	.word	0x00000050
        /*0e40*/ 	.short	0x0100
        /*0e42*/ 	.byte	0x09
	.zero		1


	//   ....[21]....
        /*0e44*/ 	.word	0x00000490
        /*0e48*/ 	.word	0x000000ff
        /*0e4c*/ 	.word	0x000000e0
        /*0e50*/ 	.short	0x0100
        /*0e52*/ 	.byte	0x09
	.zero		1


	//   ....[22]....
        /*0e54*/ 	.word	0x000004a0
        /*0e58*/ 	.word	0x000000ff
        /*0e5c*/ 	.word	0x00000058
        /*0e60*/ 	.short	0x0100
        /*0e62*/ 	.byte	0x09
	.zero		1


	//   ....[23]....
        /*0e64*/ 	.word	0x000004b0
        /*0e68*/ 	.word	0x000000ff
        /*0e6c*/ 	.word	0x000000e8
        /*0e70*/ 	.short	0x0100
        /*0e72*/ 	.byte	0x09
	.zero		1


	//   ....[24]....
        /*0e74*/ 	.word	0x000004c0
        /*0e78*/ 	.word	0x000000ff
        /*0e7c*/ 	.word	0x00000060
        /*0e80*/ 	.short	0x0100
        /*0e82*/ 	.byte	0x09
	.zero		1


	//   ....[25]....
        /*0e84*/ 	.word	0x000004d0
        /*0e88*/ 	.word	0x000000ff
        /*0e8c*/ 	.word	0x000000f0
        /*0e90*/ 	.short	0x0100
        /*0e92*/ 	.byte	0x09
	.zero		1


	//   ....[26]....
        /*0e94*/ 	.word	0x000004e0
        /*0e98*/ 	.word	0x000000ff
        /*0e9c*/ 	.word	0x00000068
        /*0ea0*/ 	.short	0x0100
        /*0ea2*/ 	.byte	0x09
	.zero		1


	//   ....[27]....
        /*0ea4*/ 	.word	0x000004f0
        /*0ea8*/ 	.word	0x000000ff
        /*0eac*/ 	.word	0x000000f8
        /*0eb0*/ 	.short	0x0100
        /*0eb2*/ 	.byte	0x09
	.zero		1


	//   ....[28]....
        /*0eb4*/ 	.word	0x00000500
        /*0eb8*/ 	.word	0x000000ff
        /*0ebc*/ 	.word	0x00000070
        /*0ec0*/ 	.short	0x0100
        /*0ec2*/ 	.byte	0x09
	.zero		1


	//   ....[29]....
        /*0ec4*/ 	.word	0x00000510
        /*0ec8*/ 	.word	0x000000ff
        /*0ecc*/ 	.word	0x00000100
        /*0ed0*/ 	.short	0x0100
        /*0ed2*/ 	.byte	0x09
	.zero		1


	//   ....[30]....
        /*0ed4*/ 	.word	0x00000520
        /*0ed8*/ 	.word	0x000000ff
        /*0edc*/ 	.word	0x00000078
        /*0ee0*/ 	.short	0x0100
        /*0ee2*/ 	.byte	0x09
	.zero		1


	//   ....[31]....
        /*0ee4*/ 	.word	0x00000530
        /*0ee8*/ 	.word	0x000000ff
        /*0eec*/ 	.word	0x00000108
        /*0ef0*/ 	.short	0x0100
        /*0ef2*/ 	.byte	0x09
	.zero		1


	//   ....[32]....
        /*0ef4*/ 	.word	0x00000540
        /*0ef8*/ 	.word	0x000000ff
        /*0efc*/ 	.word	0x00000080
        /*0f00*/ 	.short	0x0100
        /*0f02*/ 	.byte	0x09
	.zero		1


	//   ....[33]....
        /*0f04*/ 	.word	0x00000550
        /*0f08*/ 	.word	0x000000ff
        /*0f0c*/ 	.word	0x00000110
        /*0f10*/ 	.short	0x0100
        /*0f12*/ 	.byte	0x09
	.zero		1


	//   ....[34]....
        /*0f14*/ 	.word	0x00000560
        /*0f18*/ 	.word	0x000000ff
        /*0f1c*/ 	.word	0x00000088
        /*0f20*/ 	.short	0x0100
        /*0f22*/ 	.byte	0x09
	.zero		1


	//   ....[35]....
        /*0f24*/ 	.word	0x00000570
        /*0f28*/ 	.word	0x000000ff
        /*0f2c*/ 	.word	0x00000118
        /*0f30*/ 	.short	0x0100
        /*0f32*/ 	.byte	0x09
	.zero		1


	//   ....[36]....
        /*0f34*/ 	.word	0x00000960
        /*0f38*/ 	.word	0x000000ff
        /*0f3c*/ 	.word	0x00000130
        /*0f40*/ 	.short	0x0100
        /*0f42*/ 	.byte	0x06
	.zero		1


	//   ....[37]....
        /*0f44*/ 	.word	0x000009d0
        /*0f48*/ 	.word	0x000000ff
        /*0f4c*/ 	.word	0x00000138
        /*0f50*/ 	.short	0x0100
        /*0f52*/ 	.byte	0x06
	.zero		1


	//   ....[38]....
        /*0f54*/ 	.word	0x00001fc0
        /*0f58*/ 	.word	0x000000ff
        /*0f5c*/ 	.word	0x00000000
        /*0f60*/ 	.short	0x010a
        /*0f62*/ 	.byte	0x07
	.zero		1


	//   ....[39]....
        /*0f64*/ 	.word	0x00002020
        /*0f68*/ 	.word	0x000000ff
        /*0f6c*/ 	.word	0x00000000
        /*0f70*/ 	.short	0x010a
        /*0f72*/ 	.byte	0x07
	.zero		1


	//   ....[40]....
        /*0f74*/ 	.word	0x000031f0
        /*0f78*/ 	.word	0x000000ff
        /*0f7c*/ 	.word	0x00000000
        /*0f80*/ 	.short	0x010a
        /*0f82*/ 	.byte	0x09
	.zero		1


	//   ....[41]....
        /*0f84*/ 	.word	0x00003230
        /*0f88*/ 	.word	0x000000ff
        /*0f8c*/ 	.word	0x00000000
        /*0f90*/ 	.short	0x010a
        /*0f92*/ 	.byte	0x09
	.zero		1


	//   ....[42]....
        /*0f94*/ 	.word	0x000042a0
        /*0f98*/ 	.word	0x000000e5
        /*0f9c*/ 	.word	0x00000000
        /*0fa0*/ 	.short	0x0101
        /*0fa2*/ 	.byte	0x3f
	.zero		1


	//   ....[43]....
        /*0fa4*/ 	.word	0x000054c0
        /*0fa8*/ 	.word	0x00000018
        /*0fac*/ 	.word	0x00000000
        /*0fb0*/ 	.short	0x0101
        /*0fb2*/ 	.byte	0x3f
	.zero		1


	//   ....[44]....
        /*0fb4*/ 	.word	0x0000f950
        /*0fb8*/ 	.word	0x0000000b
        /*0fbc*/ 	.word	0x00000090
        /*0fc0*/ 	.short	0x010a
        /*0fc2*/ 	.byte	0x3f
	.zero		1


	//   ....[45]....
        /*0fc4*/ 	.word	0x0000fd40
        /*0fc8*/ 	.word	0x00000004
        /*0fcc*/ 	.word	0x00000138
        /*0fd0*/ 	.short	0x0101
        /*0fd2*/ 	.byte	0x3f
	.zero		1


	//   ....[46]....
        /*0fd4*/ 	.word	0x000104c0
        /*0fd8*/ 	.word	0x00000007
        /*0fdc*/ 	.word	0x00000000
        /*0fe0*/ 	.short	0x010a
        /*0fe2*/ 	.byte	0x3f
	.zero		1


	//   ....[47]....
        /*0fe4*/ 	.word	0x00010540
        /*0fe8*/ 	.word	0x00000009
        /*0fec*/ 	.word	0x00000000
        /*0ff0*/ 	.short	0x010a
        /*0ff2*/ 	.byte	0x3f
	.zero		1


	//   ....[48]....
        /*0ff4*/ 	.word	0x000105d0
        /*0ff8*/ 	.word	0x00000006
        /*0ffc*/ 	.word	0x00000000
        /*1000*/ 	.short	0x010a
        /*1002*/ 	.byte	0x3f
	.zero		1


	//   ....[49]....
        /*1004*/ 	.word	0x00010660
        /*1008*/ 	.word	0x00000009
        /*100c*/ 	.word	0x00000000
        /*1010*/ 	.short	0x010a
        /*1012*/ 	.byte	0x3f
	.zero		1


	//   ....[50]....
        /*1014*/ 	.word	0x000106f0
        /*1018*/ 	.word	0x00000006
        /*101c*/ 	.word	0x00000000
        /*1020*/ 	.short	0x010a
        /*1022*/ 	.byte	0x3f
	.zero		1


	//   ....[51]....
        /*1024*/ 	.word	0x00010780
        /*1028*/ 	.word	0x00000009
        /*102c*/ 	.word	0x00000000
        /*1030*/ 	.short	0x010a
        /*1032*/ 	.byte	0x3f
	.zero		1


	//   ....[52]....
        /*1034*/ 	.word	0x00010810
        /*1038*/ 	.word	0x00000006
        /*103c*/ 	.word	0x00000000
        /*1040*/ 	.short	0x010a
        /*1042*/ 	.byte	0x3f
	.zero		1


	//   ....[53]....
        /*1044*/ 	.word	0x000108a0
        /*1048*/ 	.word	0x00000009
        /*104c*/ 	.word	0x00000000
        /*1050*/ 	.short	0x010a
        /*1052*/ 	.byte	0x3f
	.zero		1


	//   ....[54]....
        /*1054*/ 	.word	0x00010930
        /*1058*/ 	.word	0x00000006
        /*105c*/ 	.word	0x00000000
        /*1060*/ 	.short	0x010a
        /*1062*/ 	.byte	0x3f
	.zero		1


	//   ....[55]....
        /*1064*/ 	.word	0x000109c0
        /*1068*/ 	.word	0x00000009
        /*106c*/ 	.word	0x00000000
        /*1070*/ 	.short	0x010a
        /*1072*/ 	.byte	0x3f
	.zero		1


	//   ....[56]....
        /*1074*/ 	.word	0x00010a50
        /*1078*/ 	.word	0x00000006
        /*107c*/ 	.word	0x00000000
        /*1080*/ 	.short	0x010a
        /*1082*/ 	.byte	0x3f
	.zero		1


	//   ....[57]....
        /*1084*/ 	.word	0x00010ae0
        /*1088*/ 	.word	0x00000009
        /*108c*/ 	.word	0x00000000
        /*1090*/ 	.short	0x010a
        /*1092*/ 	.byte	0x3f
	.zero		1


	//   ....[58]....
        /*1094*/ 	.word	0x00010b70
        /*1098*/ 	.word	0x00000006
        /*109c*/ 	.word	0x00000000
        /*10a0*/ 	.short	0x010a
        /*10a2*/ 	.byte	0x3f
	.zero		1


	//   ....[59]....
        /*10a4*/ 	.word	0x00010c00
        /*10a8*/ 	.word	0x00000009
        /*10ac*/ 	.word	0x00000000
        /*10b0*/ 	.short	0x010a
        /*10b2*/ 	.byte	0x3f
	.zero		1


	//   ....[60]....
        /*10b4*/ 	.word	0x00010c90
        /*10b8*/ 	.word	0x00000006
        /*10bc*/ 	.word	0x00000000
        /*10c0*/ 	.short	0x010a
        /*10c2*/ 	.byte	0x3f
	.zero		1


	//   ....[61]....
        /*10c4*/ 	.word	0x00010d20
        /*10c8*/ 	.word	0x00000009
        /*10cc*/ 	.word	0x00000000
        /*10d0*/ 	.short	0x010a
        /*10d2*/ 	.byte	0x3f
	.zero		1


	//   ....[62]....
        /*10d4*/ 	.word	0x00010db0
        /*10d8*/ 	.word	0x00000006
        /*10dc*/ 	.word	0x00000000
        /*10e0*/ 	.short	0x010a
        /*10e2*/ 	.byte	0x3f
	.zero		1


	//   ....[63]....
        /*10e4*/ 	.word	0x00010e40
        /*10e8*/ 	.word	0x00000003
        /*10ec*/ 	.word	0x00000000
        /*10f0*/ 	.short	0x010a
        /*10f2*/ 	.byte	0x3f
	.zero		1


	//   ....[64]....
        /*10f4*/ 	.word	0x00010eb0
        /*10f8*/ 	.word	0x00000003
        /*10fc*/ 	.word	0x00000000
        /*1100*/ 	.short	0x010a
        /*1102*/ 	.byte	0x3f
	.zero		1


	//   ....[65]....
        /*1104*/ 	.word	0x00010f20
        /*1108*/ 	.word	0x00000000
        /*110c*/ 	.word	0x00000000
        /*1110*/ 	.short	0x010a
        /*1112*/ 	.byte	0x3f
	.zero		1


	//   ....[66]....
        /*1114*/ 	.word	0x00011000
        /*1118*/ 	.word	0x0000000b
        /*111c*/ 	.word	0x00000090
        /*1120*/ 	.short	0x010a
        /*1122*/ 	.byte	0x3f
	.zero		1


	//   ....[67]....
        /*1124*/ 	.word	0x000110d0
        /*1128*/ 	.word	0x00000007
        /*112c*/ 	.word	0x00000000
        /*1130*/ 	.short	0x010a
        /*1132*/ 	.byte	0x3f
	.zero		1


	//   ....[68]....
        /*1134*/ 	.word	0x00011120
        /*1138*/ 	.word	0x00000009
        /*113c*/ 	.word	0x00000000
        /*1140*/ 	.short	0x010a
        /*1142*/ 	.byte	0x3f
	.zero		1


	//   ....[69]....
        /*1144*/ 	.word	0x00011170
        /*1148*/ 	.word	0x00000006
        /*114c*/ 	.word	0x00000000
        /*1150*/ 	.short	0x010a
        /*1152*/ 	.byte	0x3f
	.zero		1


	//   ....[70]....
        /*1154*/ 	.word	0x000111c0
        /*1158*/ 	.word	0x00000009
        /*115c*/ 	.word	0x00000000
        /*1160*/ 	.short	0x010a
        /*1162*/ 	.byte	0x3f
	.zero		1


	//   ....[71]....
        /*1164*/ 	.word	0x00011210
        /*1168*/ 	.word	0x00000006
        /*116c*/ 	.word	0x00000000
        /*1170*/ 	.short	0x010a
        /*1172*/ 	.byte	0x3f
	.zero		1


	//   ....[72]....
        /*1174*/ 	.word	0x00011260
        /*1178*/ 	.word	0x00000009
        /*117c*/ 	.word	0x00000000
        /*1180*/ 	.short	0x010a
        /*1182*/ 	.byte	0x3f
	.zero		1


	//   ....[73]....
        /*1184*/ 	.word	0x000112b0
        /*1188*/ 	.word	0x00000006
        /*118c*/ 	.word	0x00000000
        /*1190*/ 	.short	0x010a
        /*1192*/ 	.byte	0x3f
	.zero		1


	//   ....[74]....
        /*1194*/ 	.word	0x00011300
        /*1198*/ 	.word	0x00000009
        /*119c*/ 	.word	0x00000000
        /*11a0*/ 	.short	0x010a
        /*11a2*/ 	.byte	0x3f
	.zero		1


	//   ....[75]....
        /*11a4*/ 	.word	0x00011350
        /*11a8*/ 	.word	0x00000006
        /*11ac*/ 	.word	0x00000000
        /*11b0*/ 	.short	0x010a
        /*11b2*/ 	.byte	0x3f
	.zero		1


	//   ....[76]....
        /*11b4*/ 	.word	0x000113a0
        /*11b8*/ 	.word	0x00000009
        /*11bc*/ 	.word	0x00000000
        /*11c0*/ 	.short	0x010a
        /*11c2*/ 	.byte	0x3f
	.zero		1


	//   ....[77]....
        /*11c4*/ 	.word	0x000113f0
        /*11c8*/ 	.word	0x00000006
        /*11cc*/ 	.word	0x00000000
        /*11d0*/ 	.short	0x010a
        /*11d2*/ 	.byte	0x3f
	.zero		1


	//   ....[78]....
        /*11d4*/ 	.word	0x00011440
        /*11d8*/ 	.word	0x00000009
        /*11dc*/ 	.word	0x00000000
        /*11e0*/ 	.short	0x010a
        /*11e2*/ 	.byte	0x3f
	.zero		1


	//   ....[79]....
        /*11e4*/ 	.word	0x00011490
        /*11e8*/ 	.word	0x00000006
        /*11ec*/ 	.word	0x00000000
        /*11f0*/ 	.short	0x010a
        /*11f2*/ 	.byte	0x3f
	.zero		1


	//   ....[80]....
        /*11f4*/ 	.word	0x000114e0
        /*11f8*/ 	.word	0x00000009
        /*11fc*/ 	.word	0x00000000
        /*1200*/ 	.short	0x010a
        /*1202*/ 	.byte	0x3f
	.zero		1


	//   ....[81]....
        /*1204*/ 	.word	0x00011530
        /*1208*/ 	.word	0x00000006
        /*120c*/ 	.word	0x00000000
        /*1210*/ 	.short	0x010a
        /*1212*/ 	.byte	0x3f
	.zero		1


	//   ....[82]....
        /*1214*/ 	.word	0x00011580
        /*1218*/ 	.word	0x00000009
        /*121c*/ 	.word	0x00000000
        /*1220*/ 	.short	0x010a
        /*1222*/ 	.byte	0x3f
	.zero		1


	//   ....[83]....
        /*1224*/ 	.word	0x000115d0
        /*1228*/ 	.word	0x00000006
        /*122c*/ 	.word	0x00000000
        /*1230*/ 	.short	0x010a
        /*1232*/ 	.byte	0x3f
	.zero		1


	//----- nvinfo : EIATTR_NUM_MBARRIERS
	.align		4
.L_30:
        /*1234*/ 	.byte	0x03, 0x38
        /*1236*/ 	.short	0x0026


	//----- nvinfo : EIATTR_EXIT_INSTR_OFFSETS
	.align		4
        /*1238*/ 	.byte	0x04, 0x1c
        /*123a*/ 	.short	(.L_32 - .L_31)


	//   ....[0]....
.L_31:
        /*123c*/ 	.word	0x00000bc0


	//   ....[1]....
        /*1240*/ 	.word	0x00001450


	//   ....[2]....
        /*1244*/ 	.word	0x0000ef60


	//   ....[3]....
        /*1248*/ 	.word	0x0000f4f0


	//   ....[4]....
        /*124c*/ 	.word	0x00010e90


	//----- nvinfo : EIATTR_MAX_THREADS
	.align		4
.L_32:
        /*1250*/ 	.byte	0x04, 0x05
        /*1252*/ 	.short	(.L_34 - .L_33)
.L_33:
        /*1254*/ 	.word	0x00000180
        /*1258*/ 	.word	0x00000001
        /*125c*/ 	.word	0x00000001


	//----- nvinfo : EIATTR_CRS_STACK_SIZE
	.align		4
.L_34:
        /*1260*/ 	.byte	0x04, 0x1e
        /*1262*/ 	.short	(.L_36 - .L_35)
.L_35:
        /*1264*/ 	.word	0x00000000


	//----- nvinfo : EIATTR_CBANK_PARAM_SIZE
	.align		4
.L_36:
        /*1268*/ 	.byte	0x03, 0x19
        /*126a*/ 	.short	0x0470


	//----- nvinfo : EIATTR_PARAM_CBANK
	.align		4
        /*126c*/ 	.byte	0x04, 0x0a
        /*126e*/ 	.short	(.L_38 - .L_37)
	.align		4
.L_37:
        /*1270*/ 	.word	index@(.nv.constant0._ZN7cutlass13device_kernelINS_4gemm6kernel13GemmUniversalIN4cute5tupleIJiiiiEEENS1_10collective13CollectiveMmaINS1_37MainloopSm90TmaGmmaWarpSpecializedFP8ILi18ENS5_IJNS4_1CILi2EEESB_NSA_ILi1EEEEEENS1_35KernelTmaWarpSpecializedCooperativeEEENS5_IJNSA_ILi256EEENSA_ILi128EEENSA_ILi32EEEEEENS_12float_e5m2_tENS5_IJlSC_lEEESK_SL_NS4_8TiledMMAINS4_8MMA_AtomIJNS4_4SM904GMMA31MMA_64x128x32_F32E5M2E5M2_SS_TNILNSP_7ScaleInE1ELSR_1EEEEEENS4_6LayoutINS5_IJSB_SC_SC_EEENS5_IJSC_NSA_ILi0EEESW_EEEEENS5_IJNS4_10UnderscoreESZ_SZ_EEEEENS4_23SM90_TMA_LOAD_MULTICASTENS4_14ComposedLayoutINS4_7SwizzleILi1ELi4ELi3EEENS4_18smem_ptr_flag_bitsILi8EEENSU_INS5_IJNSA_ILi8EEESI_EEENS5_IJSI_SC_EEEEEEEvNS4_8identityES12_S1C_vS1D_EENS_8epilogue10collective6detail29Sm90TmaWarpSpecializedAdapterINS1G_15DefaultEpilogueISK_SL_SL_NS1F_6thread17LinearCombinationISK_Li1EffLNS1K_9ScaleType4KindE0ELNS_15FloatRoundStyleE2ESK_EENS1_15EpilogueDefaultEEEEEvvEEEEvNT_6ParamsE)
        /*1274*/ 	.short	0x0210
        /*1276*/ 	.short	0x0470


	//----- nvinfo : EIATTR_SW_WAR
	.align		4
.L_38:
        /*1278*/ 	.byte	0x04, 0x36
        /*127a*/ 	.short	(.L_40 - .L_39)
.L_39:
        /*127c*/ 	.word	0x00000008
.L_40:


//--------------------- .nv.callgraph             --------------------------
	.section	.nv.callgraph,"",@"SHT_CUDA_CALLGRAPH"
	.align	4
	.sectionentsize	8
	.align		4
        /*0000*/ 	.word	0x00000000
	.align		4
        /*0004*/ 	.word	0xffffffff
	.align		4
        /*0008*/ 	.word	0x00000000
	.align		4
        /*000c*/ 	.word	0xfffffffe
	.align		4
        /*0010*/ 	.word	0x00000000
	.align		4
        /*0014*/ 	.word	0xfffffffd
	.align		4
        /*0018*/ 	.word	0x00000000
	.align		4
        /*001c*/ 	.word	0xfffffffc


//--------------------- .nv.constant4             --------------------------
	.section	.nv.constant4,"a",@progbits
	.align	8
	.align		8
.nv.constant4:
        /*0000*/ 	.dword	_ZN39_INTERNAL_8a5ef26e_4_k_cu_30c08eef_49494cuda3std3__45__cpo5beginE
	.align		8
        /*0008*/ 	.dword	_ZN39_INTERNAL_8a5ef26e_4_k_cu_30c08eef_49494cuda3std3__45__cpo3endE
	.align		8
        /*0010*/ 	.dword	_ZN39_INTERNAL_8a5ef26e_4_k_cu_30c08eef_49494cuda3std3__45__cpo6cbeginE
	.align		8
        /*0018*/ 	.dword	_ZN39_INTERNAL_8a5ef26e_4_k_cu_30c08eef_49494cuda3std3__45__cpo4cendE
	.align		8
        /*0020*/ 	.dword	_ZN39_INTERNAL_8a5ef26e_4_k_cu_30c08eef_49494cuda3std3__441_GLOBAL__N__8a5ef26e_4_k_cu_30c08eef_49496ignoreE
	.align		8
        /*0028*/ 	.dword	_ZN39_INTERNAL_8a5ef26e_4_k_cu_30c08eef_49494cuda3std3__419piecewise_constructE
	.align		8
        /*0030*/ 	.dword	_ZN39_INTERNAL_8a5ef26e_4_k_cu_30c08eef_49494cuda3std3__48in_placeE
	.align		8
        /*0038*/ 	.dword	_ZN39_INTERNAL_8a5ef26e_4_k_cu_30c08eef_49494cuda3std6ranges3__45__cpo4swapE
	.align		8
        /*0040*/ 	.dword	_ZN39_INTERNAL_8a5ef26e_4_k_cu_30c08eef_49494cuda3std6ranges3__45__cpo9iter_moveE
	.align		8
        /*0048*/ 	.dword	_ZN39_INTERNAL_8a5ef26e_4_k_cu_30c08eef_49494cute7productE
	.align		8
        /*0050*/ 	.dword	_ZN39_INTERNAL_8a5ef26e_4_k_cu_30c08eef_49494cute1_E


//--------------------- .text._ZN7cutlass13device_kernelINS_4gemm6kernel13GemmUniversalIN4cute5tupleIJiiiiEEENS1_10collective13CollectiveMmaINS1_37MainloopSm90TmaGmmaWarpSpecializedFP8ILi18ENS5_IJNS4_1CILi2EEESB_NSA_ILi1EEEEEENS1_35KernelTmaWarpSpecializedCooperativeEEENS5_IJNSA_ILi256EEENSA_ILi128EEENSA_ILi32EEEEEENS_12float_e5m2_tENS5_IJlSC_lEEESK_SL_NS4_8TiledMMAINS4_8MMA_AtomIJNS4_4SM904GMMA31MMA_64x128x32_F32E5M2E5M2_SS_TNILNSP_7ScaleInE1ELSR_1EEEEEENS4_6LayoutINS5_IJSB_SC_SC_EEENS5_IJSC_NSA_ILi0EEESW_EEEEENS5_IJNS4_10UnderscoreESZ_SZ_EEEEENS4_23SM90_TMA_LOAD_MULTICASTENS4_14ComposedLayoutINS4_7SwizzleILi1ELi4ELi3EEENS4_18smem_ptr_flag_bitsILi8EEENSU_INS5_IJNSA_ILi8EEESI_EEENS5_IJSI_SC_EEEEEEEvNS4_8identityES12_S1C_vS1D_EENS_8epilogue10collective6detail29Sm90TmaWarpSpecializedAdapterINS1G_15DefaultEpilogueISK_SL_SL_NS1F_6thread17LinearCombinationISK_Li1EffLNS1K_9ScaleType4KindE0ELNS_15FloatRoundStyleE2ESK_EENS1_15EpilogueDefaultEEEEEvvEEEEvNT_6ParamsE --------------------------
	.section	.text._ZN7cutlass13device_kernelINS_4gemm6kernel13GemmUniversalIN4cute5tupleIJiiiiEEENS1_10collective13CollectiveMmaINS1_37MainloopSm90TmaGmmaWarpSpecializedFP8ILi18ENS5_IJNS4_1CILi2EEESB_NSA_ILi1EEEEEENS1_35KernelTmaWarpSpecializedCooperativeEEENS5_IJNSA_ILi256EEENSA_ILi128EEENSA_ILi32EEEEEENS_12float_e5m2_tENS5_IJlSC_lEEESK_SL_NS4_8TiledMMAINS4_8MMA_AtomIJNS4_4SM904GMMA31MMA_64x128x32_F32E5M2E5M2_SS_TNILNSP_7ScaleInE1ELSR_1EEEEEENS4_6LayoutINS5_IJSB_SC_SC_EEENS5_IJSC_NSA_ILi0EEESW_EEEEENS5_IJNS4_10UnderscoreESZ_SZ_EEEEENS4_23SM90_TMA_LOAD_MULTICASTENS4_14ComposedLayoutINS4_7SwizzleILi1ELi4ELi3EEENS4_18smem_ptr_flag_bitsILi8EEENSU_INS5_IJNSA_ILi8EEESI_EEENS5_IJSI_SC_EEEEEEEvNS4_8identityES12_S1C_vS1D_EENS_8epilogue10collective6detail29Sm90TmaWarpSpecializedAdapterINS1G_15DefaultEpilogueISK_SL_SL_NS1F_6thread17LinearCombinationISK_Li1EffLNS1K_9ScaleType4KindE0ELNS_15FloatRoundStyleE2ESK_EENS1_15EpilogueDefaultEEEEEvvEEEEvNT_6ParamsE,"ax",@progbits
	.align	128
.text._ZN7cutlass13device_kernelINS_4gemm6kernel13GemmUniversalIN4cute5tupleIJiiiiEEENS1_10collective13CollectiveMmaINS1_37MainloopSm90TmaGmmaWarpSpecializedFP8ILi18ENS5_IJNS4_1CILi2EEESB_NSA_ILi1EEEEEENS1_35KernelTmaWarpSpecializedCooperativeEEENS5_IJNSA_ILi256EEENSA_ILi128EEENSA_ILi32EEEEEENS_12float_e5m2_tENS5_IJlSC_lEEESK_SL_NS4_8TiledMMAINS4_8MMA_AtomIJNS4_4SM904GMMA31MMA_64x128x32_F32E5M2E5M2_SS_TNILNSP_7ScaleInE1ELSR_1EEEEEENS4_6LayoutINS5_IJSB_SC_SC_EEENS5_IJSC_NSA_ILi0EEESW_EEEEENS5_IJNS4_10UnderscoreESZ_SZ_EEEEENS4_23SM90_TMA_LOAD_MULTICASTENS4_14ComposedLayoutINS4_7SwizzleILi1ELi4ELi3EEENS4_18smem_ptr_flag_bitsILi8EEENSU_INS5_IJNSA_ILi8EEESI_EEENS5_IJSI_SC_EEEEEEEvNS4_8identityES12_S1C_vS1D_EENS_8epilogue10collective6detail29Sm90TmaWarpSpecializedAdapterINS1G_15DefaultEpilogueISK_SL_SL_NS1F_6thread17LinearCombinationISK_Li1EffLNS1K_9ScaleType4KindE0ELNS_15FloatRoundStyleE2ESK_EENS1_15EpilogueDefaultEEEEEvvEEEEvNT_6ParamsE:
        .type           _ZN7cutlass13device_kernelINS_4gemm6kernel13GemmUniversalIN4cute5tupleIJiiiiEEENS1_10collective13CollectiveMmaINS1_37MainloopSm90TmaGmmaWarpSpecializedFP8ILi18ENS5_IJNS4_1CILi2EEESB_NSA_ILi1EEEEEENS1_35KernelTmaWarpSpecializedCooperativeEEENS5_IJNSA_ILi256EEENSA_ILi128EEENSA_ILi32EEEEEENS_12float_e5m2_tENS5_IJlSC_lEEESK_SL_NS4_8TiledMMAINS4_8MMA_AtomIJNS4_4SM904GMMA31MMA_64x128x32_F32E5M2E5M2_SS_TNILNSP_7ScaleInE1ELSR_1EEEEEENS4_6LayoutINS5_IJSB_SC_SC_EEENS5_IJSC_NSA_ILi0EEESW_EEEEENS5_IJNS4_10UnderscoreESZ_SZ_EEEEENS4_23SM90_TMA_LOAD_MULTICASTENS4_14ComposedLayoutINS4_7SwizzleILi1ELi4ELi3EEENS4_18smem_ptr_flag_bitsILi8EEENSU_INS5_IJNSA_ILi8EEESI_EEENS5_IJSI_SC_EEEEEEEvNS4_8identityES12_S1C_vS1D_EENS_8epilogue10collective6detail29Sm90TmaWarpSpecializedAdapterINS1G_15DefaultEpilogueISK_SL_SL_NS1F_6thread17LinearCombinationISK_Li1EffLNS1K_9ScaleType4KindE0ELNS_15FloatRoundStyleE2ESK_EENS1_15EpilogueDefaultEEEEEvvEEEEvNT_6ParamsE,@function
        .size           _ZN7cutlass13device_kernelINS_4gemm6kernel13GemmUniversalIN4cute5tupleIJiiiiEEENS1_10collective13CollectiveMmaINS1_37MainloopSm90TmaGmmaWarpSpecializedFP8ILi18ENS5_IJNS4_1CILi2EEESB_NSA_ILi1EEEEEENS1_35KernelTmaWarpSpecializedCooperativeEEENS5_IJNSA_ILi256EEENSA_ILi128EEENSA_ILi32EEEEEENS_12float_e5m2_tENS5_IJlSC_lEEESK_SL_NS4_8TiledMMAINS4_8MMA_AtomIJNS4_4SM904GMMA31MMA_64x128x32_F32E5M2E5M2_SS_TNILNSP_7ScaleInE1ELSR_1EEEEEENS4_6LayoutINS5_IJSB_SC_SC_EEENS5_IJSC_NSA_ILi0EEESW_EEEEENS5_IJNS4_10UnderscoreESZ_SZ_EEEEENS4_23SM90_TMA_LOAD_MULTICASTENS4_14ComposedLayoutINS4_7SwizzleILi1ELi4ELi3EEENS4_18smem_ptr_flag_bitsILi8EEENSU_INS5_IJNSA_ILi8EEESI_EEENS5_IJSI_SC_EEEEEEEvNS4_8identityES12_S1C_vS1D_EENS_8epilogue10collective6detail29Sm90TmaWarpSpecializedAdapterINS1G_15DefaultEpilogueISK_SL_SL_NS1F_6thread17LinearCombinationISK_Li1EffLNS1K_9ScaleType4KindE0ELNS_15FloatRoundStyleE2ESK_EENS1_15EpilogueDefaultEEEEEvvEEEEvNT_6ParamsE,(.L_x_363 - _ZN7cutlass13device_kernelINS_4gemm6kernel13GemmUniversalIN4cute5tupleIJiiiiEEENS1_10collective13CollectiveMmaINS1_37MainloopSm90TmaGmmaWarpSpecializedFP8ILi18ENS5_IJNS4_1CILi2EEESB_NSA_ILi1EEEEEENS1_35KernelTmaWarpSpecializedCooperativeEEENS5_IJNSA_ILi256EEENSA_ILi128EEENSA_ILi32EEEEEENS_12float_e5m2_tENS5_IJlSC_lEEESK_SL_NS4_8TiledMMAINS4_8MMA_AtomIJNS4_4SM904GMMA31MMA_64x128x32_F32E5M2E5M2_SS_TNILNSP_7ScaleInE1ELSR_1EEEEEENS4_6LayoutINS5_IJSB_SC_SC_EEENS5_IJSC_NSA_ILi0EEESW_EEEEENS5_IJNS4_10UnderscoreESZ_SZ_EEEEENS4_23SM90_TMA_LOAD_MULTICASTENS4_14ComposedLayoutINS4_7SwizzleILi1ELi4ELi3EEENS4_18smem_ptr_flag_bitsILi8EEENSU_INS5_IJNSA_ILi8EEESI_EEENS5_IJSI_SC_EEEEEEEvNS4_8identityES12_S1C_vS1D_EENS_8epilogue10collective6detail29Sm90TmaWarpSpecializedAdapterINS1G_15DefaultEpilogueISK_SL_SL_NS1F_6thread17LinearCombinationISK_Li1EffLNS1K_9ScaleType4KindE0ELNS_15FloatRoundStyleE2ESK_EENS1_15EpilogueDefaultEEEEEvvEEEEvNT_6ParamsE)
        .other          _ZN7cutlass13device_kernelINS_4gemm6kernel13GemmUniversalIN4cute5tupleIJiiiiEEENS1_10collective13CollectiveMmaINS1_37MainloopSm90TmaGmmaWarpSpecializedFP8ILi18ENS5_IJNS4_1CILi2EEESB_NSA_ILi1EEEEEENS1_35KernelTmaWarpSpecializedCooperativeEEENS5_IJNSA_ILi256EEENSA_ILi128EEENSA_ILi32EEEEEENS_12float_e5m2_tENS5_IJlSC_lEEESK_SL_NS4_8TiledMMAINS4_8MMA_AtomIJNS4_4SM904GMMA31MMA_64x128x32_F32E5M2E5M2_SS_TNILNSP_7ScaleInE1ELSR_1EEEEEENS4_6LayoutINS5_IJSB_SC_SC_EEENS5_IJSC_NSA_ILi0EEESW_EEEEENS5_IJNS4_10UnderscoreESZ_SZ_EEEEENS4_23SM90_TMA_LOAD_MULTICASTENS4_14ComposedLayoutINS4_7SwizzleILi1ELi4ELi3EEENS4_18smem_ptr_flag_bitsILi8EEENSU_INS5_IJNSA_ILi8EEESI_EEENS5_IJSI_SC_EEEEEEEvNS4_8identityES12_S1C_vS1D_EENS_8epilogue10collective6detail29Sm90TmaWarpSpecializedAdapterINS1G_15DefaultEpilogueISK_SL_SL_NS1F_6thread17LinearCombinationISK_Li1EffLNS1K_9ScaleType4KindE0ELNS_15FloatRoundStyleE2ESK_EENS1_15EpilogueDefaultEEEEEvvEEEEvNT_6ParamsE,@"STO_CUDA_ENTRY STV_DEFAULT"
_ZN7cutlass13device_kernelINS_4gemm6kernel13GemmUniversalIN4cute5tupleIJiiiiEEENS1_10collective13CollectiveMmaINS1_37MainloopSm90TmaGmmaWarpSpecializedFP8ILi18ENS5_IJNS4_1CILi2EEESB_NSA_ILi1EEEEEENS1_35KernelTmaWarpSpecializedCooperativeEEENS5_IJNSA_ILi256EEENSA_ILi128EEENSA_ILi32EEEEEENS_12float_e5m2_tENS5_IJlSC_lEEESK_SL_NS4_8TiledMMAINS4_8MMA_AtomIJNS4_4SM904GMMA31MMA_64x128x32_F32E5M2E5M2_SS_TNILNSP_7ScaleInE1ELSR_1EEEEEENS4_6LayoutINS5_IJSB_SC_SC_EEENS5_IJSC_NSA_ILi0EEESW_EEEEENS5_IJNS4_10UnderscoreESZ_SZ_EEEEENS4_23SM90_TMA_LOAD_MULTICASTENS4_14ComposedLayoutINS4_7SwizzleILi1ELi4ELi3EEENS4_18smem_ptr_flag_bitsILi8EEENSU_INS5_IJNSA_ILi8EEESI_EEENS5_IJSI_SC_EEEEEEEvNS4_8identityES12_S1C_vS1D_EENS_8epilogue10collective6detail29Sm90TmaWarpSpecializedAdapterINS1G_15DefaultEpilogueISK_SL_SL_NS1F_6thread17LinearCombinationISK_Li1EffLNS1K_9ScaleType4KindE0ELNS_15FloatRoundStyleE2ESK_EENS1_15EpilogueDefaultEEEEEvvEEEEvNT_6ParamsE:
[----:B------:R-:W0:Y:S02]  /*0000*/  LDC R1, c[0x0][0x28] ;  /* 0x00000a00ff017b82 */ /* 0x000e240000000800 */
[----:B0-----:R-:W-:Y:S01]  /*0010*/  VIADD R1, R1, 0xfffffef8 ;  /* 0xfffffef801017836 */ /* 0x001fe20000000000 */
[----:B------:R-:W0:Y:S01]  /*0020*/  S2R R4, SR_TID.X ;  /* 0x0000000000047919 */ /* 0x000e220000002100 */
[----:B------:R-:W-:Y:S01]  /*0030*/  ELECT P0, URZ, PT ;  /* 0x00000000003f782f */ /* 0x000fe20003800000 */
[----:B------:R-:W-:Y:S01]  /*0040*/  BSSY B0, `(.L_x_0) ;  /* 0x0000015000007945 */ /* 0x000fe20003800000 */
[--C-:B0-----:R-:W-:Y:S02]  /*0050*/  SHF.R.U32.HI R0, RZ, 0x5, R4.reuse ;  /* 0x00000005ff007819 */ /* 0x101fe40000011604 */
[----:B------:R-:W-:-:S03]  /*0060*/  SHF.R.U32.HI R2, RZ, 0x7, R4 ;  /* 0x00000007ff027819 */ /* 0x000fc60000011604 */
[----:B------:R-:W0:Y:S04]  /*0070*/  SHFL.IDX PT, R3, R0, RZ, 0x1f ;  /* 0x00001fff00037589 */ /* 0x000e2800000e0000 */
[----:B------:R-:W1:Y:S01]  /*0080*/  SHFL.IDX PT, R2, R2, RZ, 0x1f ;  /* 0x00001fff02027589 */ /* 0x000e6200000e0000 */
[----:B0-----:R-:W-:Y:S02]  /*0090*/  R2UR UR4, R3 ;  /* 0x00000000030472ca */ /* 0x001fe400000e0000 */
[----:B-1----:R-:W-:-:S11]  /*00a0*/  R2UR UR6, R2 ;  /* 0x00000000020672ca */ /* 0x002fd600000e0000 */
[----:B------:R-:W-:Y:S02]  /*00b0*/  USHF.R.S32.HI UR5, URZ, 0x1f, UR4 ;  /* 0x0000001f3f057899 */ /* 0x000fe40008011404 */
[----:B------:R-:W-:Y:S02]  /*00c0*/  ISETP.NE.OR P0, PT, RZ, UR4, !P0 ;  /* 0x00000004ff007c0c */ /* 0x000fe4000c705670 */
[----:B------:R-:W-:-:S04]  /*00d0*/  ULEA.HI UR5, UR5, UR4, URZ, 0x2 ;  /* 0x0000000405057291 */ /* 0x000fc8000f8f103f */
[----:B------:R-:W-:-:S04]  /*00e0*/  ULOP3.LUT UR5, UR5, 0xfffffffc, URZ, 0xc0, !UPT ;  /* 0xfffffffc05057892 */ /* 0x000fc8000f8ec03f */
[----:B------:R-:W-:-:S03]  /*00f0*/  UIADD3 UR8, UR4, -UR5, URZ ;  /* 0x8000000504087290 */ /* 0x000fc6000fffe03f */
[----:B------:R-:W-:Y:S09]  /*0100*/  @P0 BRA `(.L_x_1) ;  /* 0x0000000000200947 */ /* 0x000ff20003800000 */
[----:B------:R-:W-:Y:S02]  /*0110*/  ULDC.64 UR4, c[0x0][0x198] ;  /* 0x0000660000047ab9 */ /* 0x000fe40000000a00 */
[----:B------:R-:W-:Y:S02]  /*0120*/  UIADD3 UR10, UP0, UR4, 0xf0, URZ ;  /* 0x000000f0040a7890 */ /* 0x000fe4000ff1e03f */
[----:B------:R-:W-:Y:S02]  /*0130*/  UIADD3 UR4, UP1, UR4, 0x1f0, URZ ;  /* 0x000001f004047890 */ /* 0x000fe4000ff3e03f */
[----:B------:R-:W-:Y:S02]  /*0140*/  UIADD3.X UR11, URZ, UR5, URZ, UP0, !UPT ;  /* 0x000000053f0b7290 */ /* 0x000fe400087fe43f */
[----:B------:R-:W-:-:S07]  /*0150*/  UIADD3.X UR5, URZ, UR5, URZ, UP1, !UPT ;  /* 0x000000053f057290 */ /* 0x000fce0008ffe43f */
[----:B------:R0:W-:Y:S02]  /*0160*/  UTMACCTL.PF [UR10] ;  /* 0x000000000a0079b9 */ /* 0x0001e40008040000 */
[----:B------:R0:W-:Y:S02]  /*0170*/  UTMACCTL.PF [UR4] ;  /* 0x00000000040079b9 */ /* 0x0001e40008040000 */
[----:B0-----:R-:W-:Y:S01]  /*0180*/  NOP ;  /* 0x0000000000007918 */ /* 0x001fe20000000000 */
.L_x_1:
[----:B------:R-:W-:Y:S05]  /*0190*/  BSYNC B0 ;  /* 0x0000000000007941 */ /* 0x000fea0003800000 */
.L_x_0:
[----:B------:R-:W0:Y:S01]  /*01a0*/  SHFL.IDX PT, R3, R0, RZ, 0x1f ;  /* 0x00001fff00037589 */ /* 0x000e2200000e0000 */
[----:B------:R-:W-:Y:S01]  /*01b0*/  UISETP.NE.AND UP0, UPT, UR8, 0x3, UPT ;  /* 0x000000030800788c */ /* 0x000fe2000bf05270 */
[----:B------:R-:W-:Y:S01]  /*01c0*/  ISETP.NE.AND P1, PT, RZ, UR6, PT ;  /* 0x00000006ff007c0c */ /* 0x000fe2000bf25270 */
[----:B------:R-:W-:Y:S02]  /*01d0*/  UIADD3 UR10, UR6, -0x1, URZ ;  /* 0xffffffff060a7890 */ /* 0x000fe4000fffe03f */
[----:B------:R-:W-:Y:S02]  /*01e0*/  UISETP.EQ.OR UP0, UPT, UR8, URZ, !UP0 ;  /* 0x0000003f0800728c */ /* 0x000fe4000c702670 */
[----:B------:R-:W-:Y:S02]  /*01f0*/  UISETP.GE.U32.AND UP1, UPT, UR10, 0x2, UPT ;  /* 0x000000020a00788c */ /* 0x000fe4000bf26070 */
[----:B------:R-:W-:-:S04]  /*0200*/  UISETP.EQ.AND UP0, UPT, UR6, URZ, UP0 ;  /* 0x0000003f0600728c */ /* 0x000fc80008702270 */
[----:B------:R-:W-:-:S04]  /*0210*/  USEL UR13, URZ, 0x1, !UP0 ;  /* 0x000000013f0d7887 */ /* 0x000fc8000c000000 */
[----:B------:R-:W-:Y:S01]  /*0220*/  USEL UR13, UR13, 0x2, UP1 ;  /* 0x000000020d0d7887 */ /* 0x000fe20008800000 */
[----:B0-----:R-:W-:-:S13]  /*0230*/  ISETP.NE.AND P0, PT, R3, RZ, PT ;  /* 0x000000ff0300720c */ /* 0x001fda0003f05270 */
[----:B------:R-:W-:Y:S05]  /*0240*/  @P0 BRA `(.L_x_2) ;  /* 0x0000000000d40947 */ /* 0x000fea0003800000 */
[----:B------:R-:W-:Y:S01]  /*0250*/  ELECT P0, URZ, PT ;  /* 0x00000000003f782f */ /* 0x000fe20003800000 */
[----:B------:R-:W-:-:S12]  /*0260*/  BSSY B0, `(.L_x_2) ;  /* 0x0000033000007945 */ /* 0x000fd80003800000 */
[----:B------:R-:W-:Y:S05]  /*0270*/  @!P0 BRA `(.L_x_3) ;  /* 0x0000000000c48947 */ /* 0x000fea0003800000 */
[----:B------:R-:W0:Y:S01]  /*0280*/  S2UR UR9, SR_CgaCtaId ;  /* 0x00000000000979c3 */ /* 0x000e220000008800 */
[----:B------:R-:W-:Y:S01]  /*0290*/  UMOV UR4, 0x400 ;  /* 0x0000040000047882 */ /* 0x000fe20000000000 */
[----:B------:R-:W-:Y:S01]  /*02a0*/  UMOV UR5, 0x1 ;  /* 0x0000000100057882 */ /* 0x000fe20000000000 */
[----:B------:R-:W-:Y:S02]  /*02b0*/  UMOV UR6, 0x6 ;  /* 0x0000000600067882 */ /* 0x000fe40000000000 */
[----:B------:R-:W-:-:S04]  /*02c0*/  UIADD3 UR6, -UR6, 0x100000, URZ ;  /* 0x0010000006067890 */ /* 0x000fc8000fffe13f */
[----:B------:R-:W-:Y:S02]  /*02d0*/  USHF.L.U32 UR7, UR6, 0xb, URZ ;  /* 0x0000000b06077899 */ /* 0x000fe4000800063f */
[----:B------:R-:W-:Y:S02]  /*02e0*/  USHF.L.U32 UR6, UR6, 0x1, URZ ;  /* 0x0000000106067899 */ /* 0x000fe4000800063f */
[----:B0-----:R-:W-:Y:S02]  /*02f0*/  ULEA UR9, UR9, UR4, 0x18 ;  /* 0x0000000409097291 */ /* 0x001fe4000f8ec03f */
[----:B------:R-:W-:-:S04]  /*0300*/  UIADD3 UR4, -UR5, 0x100000, URZ ;  /* 0x0010000005047890 */ /* 0x000fc8000fffe13f */
[----:B------:R-:W-:Y:S02]  /*0310*/  USHF.L.U32 UR5, UR4, 0xb, URZ ;  /* 0x0000000b04057899 */ /* 0x000fe4000800063f */
[----:B------:R-:W-:Y:S01]  /*0320*/  USHF.L.U32 UR4, UR4, 0x1, URZ ;  /* 0x0000000104047899 */ /* 0x000fe2000800063f */
[----:B------:R-:W0:Y:S11]  /*0330*/  FENCE.VIEW.ASYNC.S ;  /* 0x00000000000073c6 */ /* 0x000e360000000000 */
[----:B0-----:R0:W1:Y:S01]  /*0340*/  SYNCS.EXCH.64 URZ, [UR9], UR4 ;  /* 0x00000004093f75b2 */ /* 0x0010620008000100 */
[----:B------:R0:W2:Y:S01]  /*0350*/  SYNCS.EXCH.64 URZ, [UR9+0x90], UR6 ;  /* 0x00009006093f75b2 */ /* 0x0000a20008000100 */
[----:B------:R0:W3:Y:S01]  /*0360*/  SYNCS.EXCH.64 URZ, [UR9+0x8], UR4 ;  /* 0x00000804093f75b2 */ /* 0x0000e20008000100 */
[----:B------:R0:W4:Y:S01]  /*0370*/  SYNCS.EXCH.64 URZ, [UR9+0x98], UR6 ;  /* 0x00009806093f75b2 */ /* 0x0001220008000100 */
[----:B------:R0:W0:Y:S01]  /*0380*/  SYNCS.EXCH.64 URZ, [UR9+0x10], UR4 ;  /* 0x00001004093f75b2 */ /* 0x0000220008000100 */
        /* <DEDUP_REMOVED lines=31> */
[----:B-1234-:R-:W-:Y:S01]  /*0580*/  NOP ;  /* 0x0000000000007918 */ /* 0x01efe20000000000 */
.L_x_3:
[----:B0-----:R-:W-:Y:S05]  /*0590*/  BSYNC B0 ;  /* 0x0000000000007941 */ /* 0x001fea0003800000 */
.L_x_2:
[----:B------:R-:W-:Y:S01]  /*05a0*/  SHF.R.S32.HI R2, RZ, 0x1f, R4 ;  /* 0x0000001fff027819 */ /* 0x000fe20000011404 */
[----:B------:R-:W0:Y:S01]  /*05b0*/  SHFL.IDX PT, R0, R0, RZ, 0x1f ;  /* 0x00001fff00007589 */ /* 0x000e2200000e0000 */
[----:B------:R-:W1:Y:S01]  /*05c0*/  S2UR UR9, SR_CTAID.X ;  /* 0x00000000000979c3 */ /* 0x000e620000002500 */
[----:B------:R-:W-:Y:S02]  /*05d0*/  ELECT P0, URZ, PT ;  /* 0x00000000003f782f */ /* 0x000fe40003800000 */
[----:B------:R-:W-:Y:S01]  /*05e0*/  LEA.HI R2, R2, R4, RZ, 0x7 ;  /* 0x0000000402027211 */ /* 0x000fe200078f38ff */
[----:B------:R-:W-:Y:S01]  /*05f0*/  ULDC UR4, c[0x0][0x150] ;  /* 0x0000540000047ab9 */ /* 0x000fe20000000800 */
[----:B------:R-:W-:Y:S01]  /*0600*/  SHF.R.S32.HI R6, RZ, 0x1f, R3 ;  /* 0x0000001fff067819 */ /* 0x000fe20000011403 */
[----:B------:R-:W-:Y:S01]  /*0610*/  NOP ;  /* 0x0000000000007918 */ /* 0x000fe20000000000 */
[----:B------:R-:W-:Y:S01]  /*0620*/  LOP3.LUT R2, R2, 0xffffff80, RZ, 0xc0, !PT ;  /* 0xffffff8002027812 */ /* 0x000fe200078ec0ff */
[----:B------:R-:W-:Y:S01]  /*0630*/  NOP ;  /* 0x0000000000007918 */ /* 0x000fe20000000000 */
[----:B------:R-:W-:Y:S01]  /*0640*/  LEA.HI R6, R6, R3, RZ, 0x2 ;  /* 0x0000000306067211 */ /* 0x000fe200078f10ff */
[----:B------:R-:W2:Y:S02]  /*0650*/  LDC R8, c[0x0][0x144] ;  /* 0x00005100ff087b82 */ /* 0x000ea40000000800 */
[----:B------:R-:W-:Y:S01]  /*0660*/  IMAD.IADD R4, R4, 0x1, -R2 ;  /* 0x0000000104047824 */ /* 0x000fe200078e0a02 */
[----:B------:R-:W-:Y:S01]  /*0670*/  LOP3.LUT R6, R6, 0x3ffffffc, RZ, 0xc0, !PT ;  /* 0x3ffffffc06067812 */ /* 0x000fe200078ec0ff */
[----:B------:R-:W3:Y:S03]  /*0680*/  S2R R2, SR_CTAID.Y ;  /* 0x0000000000027919 */ /* 0x000ee60000002600 */
[----:B------:R-:W-:Y:S01]  /*0690*/  SHF.R.S32.HI R5, RZ, 0x1f, R4 ;  /* 0x0000001fff057819 */ /* 0x000fe20000011404 */
[----:B------:R-:W-:Y:S01]  /*06a0*/  IMAD.IADD R6, R3, 0x1, -R6 ;  /* 0x0000000103067824 */ /* 0x000fe200078e0a06 */
[----:B------:R-:W4:Y:S02]  /*06b0*/  LDC R11, c[0x0][0x148] ;  /* 0x00005200ff0b7b82 */ /* 0x000f240000000800 */
[----:B------:R-:W-:-:S02]  /*06c0*/  LEA.HI R5, R5, R4, RZ, 0x3 ;  /* 0x0000000405057211 */ /* 0x000fc400078f18ff */
[----:B0-----:R-:W-:Y:S02]  /*06d0*/  ISETP.NE.OR P0, PT, R0, RZ, !P0 ;  /* 0x000000ff0000720c */ /* 0x001fe40004705670 */
[--C-:B------:R-:W-:Y:S02]  /*06e0*/  SHF.R.S32.HI R0, RZ, 0x3, R5.reuse ;  /* 0x00000003ff007819 */ /* 0x100fe40000011405 */
[----:B------:R-:W-:Y:S02]  /*06f0*/  SHF.R.S32.HI R5, RZ, 0x1f, R5 ;  /* 0x0000001fff057819 */ /* 0x000fe40000011405 */
[----:B-1----:R-:W-:Y:S02]  /*0700*/  I2FP.F32.U32 R7, UR9 ;  /* 0x0000000900077c45 */ /* 0x002fe40008201000 */
[----:B------:R-:W-:-:S03]  /*0710*/  LEA.HI R5, R5, R0, RZ, 0x2 ;  /* 0x0000000005057211 */ /* 0x000fc600078f10ff */
[----:B------:R-:W-:Y:S01]  /*0720*/  FMUL R7, R7, UR4 ;  /* 0x0000000407077c20 */ /* 0x000fe20008400000 */
[----:B------:R-:W-:Y:S01]  /*0730*/  LOP3.LUT R5, R5, 0xfffffffc, RZ, 0xc0, !PT ;  /* 0xfffffffc05057812 */ /* 0x000fe200078ec0ff */
[----:B------:R-:W-:Y:S01]  /*0740*/  VOTEU.ALL UP0, P0 ;  /* 0x00000000003f7886 */ /* 0x000fe20000000000 */
[----:B------:R-:W-:Y:S01]  /*0750*/  ULDC UR4, c[0x0][0x154] ;  /* 0x0000550000047ab9 */ /* 0x000fe20000000800 */
[----:B------:R-:W-:Y:S02]  /*0760*/  VOTEU.ALL UP1, P0 ;  /* 0x00000000003f7886 */ /* 0x000fe40000020000 */
[----:B------:R-:W0:Y:S01]  /*0770*/  F2I.U32.TRUNC.NTZ R7, R7 ;  /* 0x0000000700077305 */ /* 0x000e22000020f000 */
[----:B------:R-:W-:Y:S01]  /*0780*/  IMAD.IADD R5, R0, 0x1, -R5 ;  /* 0x0000000100057824 */ /* 0x000fe200078e0a05 */
[----:B------:R-:W1:Y:S01]  /*0790*/  @!UP0 S2UR UR7, SR_CgaCtaId ;  /* 0x00000000000789c3 */ /* 0x000e620000008800 */
[----:B------:R-:W-:Y:S02]  /*07a0*/  @!UP0 UMOV UR6, 0x400 ;  /* 0x0000040000068882 */ /* 0x000fe40000000000 */
[----:B------:R-:W-:Y:S01]  /*07b0*/  IMAD R5, R6, 0x4, R5 ;  /* 0x0000000406057824 */ /* 0x000fe200078e0205 */
[----:B---3--:R-:W-:-:S04]  /*07c0*/  I2FP.F32.U32 R9, R2 ;  /* 0x0000000200097245 */ /* 0x008fc80000201000 */
[----:B------:R-:W-:Y:S01]  /*07d0*/  LEA.HI R0, R5, R5, RZ, 0x1 ;  /* 0x0000000505007211 */ /* 0x000fe200078f08ff */
[----:B------:R-:W-:Y:S01]  /*07e0*/  FMUL R9, R9, UR4 ;  /* 0x0000000409097c20 */ /* 0x000fe20008400000 */
[----:B------:R-:W-:Y:S02]  /*07f0*/  UMOV UR4, 0x20 ;  /* 0x0000002000047882 */ /* 0x000fe40000000000 */
[----:B------:R-:W-:Y:S01]  /*0800*/  LOP3.LUT R6, R0, 0xfffffffe, RZ, 0xc0, !PT ;  /* 0xfffffffe00067812 */ /* 0x000fe200078ec0ff */
[----:B0-----:R-:W-:Y:S01]  /*0810*/  IMAD.MOV R13, RZ, RZ, -R7 ;  /* 0x000000ffff0d7224 */ /* 0x001fe200078e0a07 */
[----:B------:R-:W-:-:S04]  /*0820*/  @!UP0 UIADD3 UR4, -UR4, 0x100000, URZ ;  /* 0x0010000004048890 */ /* 0x000fc8000fffe13f */
[----:B------:R-:W-:Y:S02]  /*0830*/  @!UP0 USHF.L.U32 UR5, UR4, 0xb, URZ ;  /* 0x0000000b04058899 */ /* 0x000fe4000800063f */
[----:B------:R-:W-:Y:S01]  /*0840*/  @!UP0 USHF.L.U32 UR4, UR4, 0x1, URZ ;  /* 0x0000000104048899 */ /* 0x000fe2000800063f */
[----:B------:R-:W0:Y:S01]  /*0850*/  F2I.U32.TRUNC.NTZ R9, R9 ;  /* 0x0000000900097305 */ /* 0x000e22000020f000 */
[----:B--2---:R-:W-:Y:S02]  /*0860*/  IMAD R0, R8, R13, UR9 ;  /* 0x0000000908007e24 */ /* 0x004fe4000f8e020d */
[C---:B------:R-:W-:Y:S02]  /*0870*/  IMAD.IADD R7, R5.reuse, 0x1, -R6 ;  /* 0x0000000105077824 */ /* 0x040fe400078e0a06 */
[----:B------:R-:W-:-:S03]  /*0880*/  IMAD.SHL.U32 R6, R5, 0x4, RZ ;  /* 0x0000000405067824 */ /* 0x000fc600078e00ff */
[----:B------:R-:W-:Y:S01]  /*0890*/  ISETP.NE.AND P2, PT, R7, R0, PT ;  /* 0x000000000700720c */ /* 0x000fe20003f45270 */
[----:B-1----:R-:W-:Y:S01]  /*08a0*/  @!UP0 ULEA UR6, UR7, UR6, 0x18 ;  /* 0x0000000607068291 */ /* 0x002fe2000f8ec03f */
[----:B------:R-:W-:Y:S01]  /*08b0*/  LOP3.LUT R10, R5, 0xc, R6, 0x78, !PT ;  /* 0x0000000c050a7812 */ /* 0x000fe200078e7806 */
[----:B------:R-:W1:Y:S01]  /*08c0*/  LDC R7, c[0x0][0x140] ;  /* 0x00005000ff077b82 */ /* 0x000e620000000800 */
[----:B------:R-:W-:Y:S01]  /*08d0*/  VOTEU.ALL UP0, P0 ;  /* 0x00000000003f7886 */ /* 0x000fe20000000000 */
[----:B------:R-:W-:Y:S01]  /*08e0*/  LOP3.LUT P0, RZ, R4, 0x7, RZ, 0xc0, !PT ;  /* 0x0000000704ff7812 */ /* 0x000fe2000780c0ff */
[----:B0-----:R-:W-:Y:S01]  /*08f0*/  IMAD.MOV R12, RZ, RZ, -R9 ;  /* 0x000000ffff0c7224 */ /* 0x001fe200078e0a09 */
[----:B------:R0:W-:Y:S01]  /*0900*/  STL [R1+0x7c], R10 ;  /* 0x00007c0a01007387 */ /* 0x0001e20000100800 */
[----:B------:R-:W-:Y:S01]  /*0910*/  IMAD.MOV.U32 R4, RZ, RZ, 0x1 ;  /* 0x00000001ff047424 */ /* 0x000fe200078e00ff */
[----:B------:R-:W-:Y:S01]  /*0920*/  ISETP.LT.U32.AND P0, PT, R10, 0x4, !P0 ;  /* 0x000000040a00780c */ /* 0x000fe20004701070 */
[----:B----4-:R-:W-:-:S03]  /*0930*/  IMAD R6, R11, R12, R2 ;  /* 0x0000000c0b067224 */ /* 0x010fc600078e0202 */
[----:B------:R-:W-:Y:S01]  /*0940*/  @P2 LEA.HI R5, R10, R10, RZ, 0x1 ;  /* 0x0000000a0a052211 */ /* 0x000fe200078f08ff */
[----:B------:R-:W2:Y:S02]  /*0950*/  FENCE.VIEW.ASYNC.S ;  /* 0x00000000000073c6 */ /* 0x000ea40000000000 */
[----:B--2---:R0:W2:Y:S01]  /*0960*/  @!UP0 SYNCS.EXCH.64 URZ, [UR6+0x130], UR4 ;  /* 0x00013004063f85b2 */ /* 0x0040a20008000100 */
[----:B------:R-:W-:-:S04]  /*0970*/  @P2 SHF.R.S32.HI R5, RZ, 0x1, R5 ;  /* 0x00000001ff052819 */ /* 0x000fc80000011405 */
[----:B------:R-:W-:Y:S02]  /*0980*/  @P2 ISETP.NE.AND P3, PT, R5, R6, PT ;  /* 0x000000060500220c */ /* 0x000fe40003f65270 */
[----:B------:R-:W-:Y:S02]  /*0990*/  SEL R5, RZ, 0x1, !P0 ;  /* 0x00000001ff057807 */ /* 0x000fe40004000000 */
[----:B------:R-:W-:Y:S02]  /*09a0*/  @P2 SEL R4, RZ, 0x1, P3 ;  /* 0x00000001ff042807 */ /* 0x000fe40001800000 */
[----:B-1----:R-:W-:Y:S02]  /*09b0*/  ISETP.EQ.U32.AND P5, PT, R7, 0x1, PT ;  /* 0x000000010700780c */ /* 0x002fe40003fa2070 */
[----:B------:R-:W-:Y:S01]  /*09c0*/  LOP3.LUT R4, R4, R5, RZ, 0xc0, !PT ;  /* 0x0000000504047212 */ /* 0x000fe200078ec0ff */
[----:B------:R0:W1:Y:S01]  /*09d0*/  @!UP1 SYNCS.EXCH.64 URZ, [UR6+0x138], UR4 ;  /* 0x00013804063f95b2 */ /* 0x0000620008000100 */
[----:B------:R-:W-:-:S03]  /*09e0*/  NOP ;  /* 0x0000000000007918 */ /* 0x000fc60000000000 */
[----:B------:R0:W-:Y:S06]  /*09f0*/  STL [R1+0x78], R4 ;  /* 0x0000780401007387 */ /* 0x0001ec0000100800 */
[----:B--2---:R-:W-:Y:S05]  /*0a00*/  @!P5 BRA `(.L_x_4) ;  /* 0x000000000008d947 */ /* 0x004fea0003800000 */
[----:B-1----:R-:W-:Y:S01]  /*0a10*/  UCGABAR_ARV ;  /* 0x00000000000079c7 */ /* 0x002fe20008000000 */
[----:B------:R-:W-:Y:S05]  /*0a20*/  BRA `(.L_x_5) ;  /* 0x0000000000047947 */ /* 0x000fea0003800000 */
.L_x_4:
[----:B-1----:R-:W-:Y:S01]  /*0a30*/  NOP ;  /* 0x0000000000007918 */ /* 0x002fe20000000000 */
.L_x_5:
[----:B------:R-:W1:Y:S01]  /*0a40*/  LDC R3, c[0x0][0x65c] ;  /* 0x00019700ff037b82 */ /* 0x000e620000000800 */
[----:B0-----:R-:W-:Y:S02]  /*0a50*/  IMAD.U32 R4, RZ, RZ, UR9 ;  /* 0x00000009ff047e24 */ /* 0x001fe4000f8e00ff */
[----:B------:R-:W-:Y:S01]  /*0a60*/  IMAD.MOV.U32 R5, RZ, RZ, RZ ;  /* 0x000000ffff057224 */ /* 0x000fe200078e00ff */
[----:B-1----:R-:W-:-:S13]  /*0a70*/  ISETP.NE.AND P4, PT, R3, 0x1, PT ;  /* 0x000000010300780c */ /* 0x002fda0003f85270 */
[----:B------:R-:W0:Y:S01]  /*0a80*/  @P4 LDC R7, c[0x0][0x10] ;  /* 0x00000400ff074b82 */ /* 0x000e220000000800 */
[----:B------:R-:W-:Y:S02]  /*0a90*/  @P4 IMAD.MOV.U32 R3, RZ, RZ, RZ ;  /* 0x000000ffff034224 */ /* 0x000fe400078e00ff */
[----:B------:R-:W-:-:S05]  /*0aa0*/  @P4 IMAD.MOV.U32 R13, RZ, RZ, RZ ;  /* 0x000000ffff0d4224 */ /* 0x000fca00078e00ff */
[----:B------:R-:W1:Y:S01]  /*0ab0*/  @!P4 LDC R9, c[0x0][0xc] ;  /* 0x00000300ff09cb82 */ /* 0x000e620000000800 */
[----:B0-----:R-:W-:-:S04]  /*0ac0*/  @P4 IMAD.WIDE.U32 R6, R7, UR9, R2 ;  /* 0x0000000907064c25 */ /* 0x001fc8000f8e0002 */
[----:B------:R-:W-:Y:S02]  /*0ad0*/  @P4 IMAD.MOV.U32 R19, RZ, RZ, R6 ;  /* 0x000000ffff134224 */ /* 0x000fe400078e0006 */
[----:B------:R-:W-:Y:S02]  /*0ae0*/  @P4 IMAD.IADD R23, R7, 0x1, R13 ;  /* 0x0000000107174824 */ /* 0x000fe400078e020d */
[----:B-1----:R-:W-:-:S04]  /*0af0*/  @!P4 IMAD.WIDE.U32 R4, R2, R9, R4 ;  /* 0x000000090204c225 */ /* 0x002fc800078e0004 */
[----:B------:R-:W-:Y:S02]  /*0b00*/  @!P4 IMAD.MOV.U32 R19, RZ, RZ, R4 ;  /* 0x000000ffff13c224 */ /* 0x000fe400078e0004 */
[----:B------:R-:W-:-:S03]  /*0b10*/  @!P4 IMAD.MOV.U32 R23, RZ, RZ, R5 ;  /* 0x000000ffff17c224 */ /* 0x000fc600078e0005 */
[----:B------:R0:W-:Y:S04]  /*0b20*/  STL [R1+0x84], R19 ;  /* 0x0000841301007387 */ /* 0x0001e80000100800 */
[----:B------:R0:W-:Y:S01]  /*0b30*/  STL [R1+0x80], R23 ;  /* 0x0000801701007387 */ /* 0x0001e20000100800 */
[----:B------:R-:W-:Y:S05]  /*0b40*/  @!P5 BRA `(.L_x_6) ;  /* 0x00000000000cd947 */ /* 0x000fea0003800000 */
[----:B------:R-:W-:Y:S01]  /*0b50*/  UCGABAR_WAIT ;  /* 0x0000000000007dc7 */ /* 0x000fe20008000000 */
[----:B------:R-:W-:Y:S01]  /*0b60*/  CCTL.IVALL ;  /* 0x00000000ff00798f */ /* 0x000fe20002000000 */
[----:B------:R-:W-:Y:S05]  /*0b70*/  BRA `(.L_x_7) ;  /* 0x0000000000047947 */ /* 0x000fea0003800000 */
.L_x_6:
[----:B------:R-:W-:Y:S06]  /*0b80*/  BAR.SYNC.DEFER_BLOCKING 0x0 ;  /* 0x0000000000007b1d */ /* 0x000fec0000010000 */
.L_x_7:
[----:B------:R-:W-:Y:S05]  /*0b90*/  @!P1 BRA `(.L_x_8) ;  /* 0x000000e000f49947 */ /* 0x000fea0003800000 */
[----:B------:R-:W-:-:S06]  /*0ba0*/  UISETP.GT.U32.AND UP0, UPT, UR10, 0x1, UPT ;  /* 0x000000010a00788c */ /* 0x000fcc000bf04070 */
[----:B------:R-:W-:-:S13]  /*0bb0*/  PLOP3.LUT P0, PT, PT, PT, UP0, 0x80, 0x0 ;  /* 0x000000000000781c */ /* 0x000fda0003f0f008 */
[----:B------:R-:W-:Y:S05]  /*0bc0*/  @P0 EXIT ;  /* 0x000000000000094d */ /* 0x000fea0003800000 */
[----:B------:R-:W-:Y:S01]  /*0bd0*/  IMAD.MOV.U32 R6, RZ, RZ, -0x1 ;  /* 0xffffffffff067424 */ /* 0x000fe200078e00ff */
[----:B------:R-:W-:Y:S01]  /*0be0*/  ULDC.64 UR4, c[0x0][0x650] ;  /* 0x0001940000047ab9 */ /* 0x000fe20000000a00 */
[----:B------:R-:W-:Y:S01]  /*0bf0*/  IMAD.MOV.U32 R5, RZ, RZ, -0x1 ;  /* 0xffffffffff057424 */ /* 0x000fe200078e00ff */
[----:B------:R-:W-:Y:S01]  /*0c00*/  ISETP.GE.U32.AND P0, PT, R19, UR4, PT ;  /* 0x0000000413007c0c */ /* 0x000fe2000bf06070 */
[----:B------:R-:W-:Y:S01]  /*0c10*/  UMOV UR22, 0xffffffff ;  /* 0xffffffff00167882 */ /* 0x000fe20000000000 */
[----:B------:R1:W-:Y:S01]  /*0c20*/  STL [R1+0x8c], R6 ;  /* 0x00008c0601007387 */ /* 0x0003e20000100800 */
[----:B------:R-:W-:Y:S02]  /*0c30*/  PRMT R4, RZ, 0x7610, R4 ;  /* 0x00007610ff047816 */ /* 0x000fe40000000004 */
[----:B------:R-:W-:Y:S01]  /*0c40*/  ISETP.GE.U32.AND.EX P0, PT, R23, UR5, PT, P0 ;  /* 0x0000000517007c0c */ /* 0x000fe2000bf06100 */
[----:B------:R1:W-:-:S12]  /*0c50*/  STL [R1+0x88], R5 ;  /* 0x0000880501007387 */ /* 0x0003d80000100800 */
[----:B-1----:R-:W-:Y:S05]  /*0c60*/  @P0 BRA `(.L_x_9) ;  /* 0x0000000400380947 */ /* 0x002fea0003800000 */
[----:B------:R-:W1:Y:S01]  /*0c70*/  LDC.64 R14, c[0x0][0x628] ;  /* 0x00018a00ff0e7b82 */ /* 0x000e620000000a00 */
[----:B------:R-:W-:Y:S02]  /*0c80*/  IMAD.MOV.U32 R4, RZ, RZ, R19 ;  /* 0x000000ffff047224 */ /* 0x000fe400078e0013 */
[----:B------:R-:W-:-:S05]  /*0c90*/  IMAD.MOV.U32 R5, RZ, RZ, R23 ;  /* 0x000000ffff057224 */ /* 0x000fca00078e0017 */
[----:B------:R-:W2:Y:S08]  /*0ca0*/  LDC R10, c[0x0][0x630] ;  /* 0x00018c00ff0a7b82 */ /* 0x000eb00000000800 */
[----:B------:R-:W3:Y:S01]  /*0cb0*/  LDC.64 R16, c[0x0][0x620] ;  /* 0x00018800ff107b82 */ /* 0x000ee20000000a00 */
[----:B-1----:R-:W-:-:S04]  /*0cc0*/  ISETP.NE.U32.AND P0, PT, R14, RZ, PT ;  /* 0x000000ff0e00720c */ /* 0x002fc80003f05070 */
[----:B------:R-:W-:-:S13]  /*0cd0*/  ISETP.NE.AND.EX P0, PT, R15, RZ, PT, P0 ;  /* 0x000000ff0f00720c */ /* 0x000fda0003f05300 */
[----:B--23--:R-:W-:Y:S05]  /*0ce0*/  @!P0 BRA `(.L_x_10) ;  /* 0x0000000000288947 */ /* 0x00cfea0003800000 */
[----:B------:R-:W1:Y:S02]  /*0cf0*/  LDC R9, c[0x0][0x634] ;  /* 0x00018d00ff097b82 */ /* 0x000e640000000800 */
[----:B-1----:R-:W-:-:S05]  /*0d00*/  IADD3 R9, P0, R19, R9, RZ ;  /* 0x0000000913097210 */ /* 0x002fca0007f1e0ff */
[----:B------:R-:W-:-:S04]  /*0d10*/  IMAD.X R13, RZ, RZ, R23, P0 ;  /* 0x000000ffff0d7224 */ /* 0x000fc800000e0617 */
[----:B------:R-:W-:-:S04]  /*0d20*/  IMAD.WIDE.U32 R4, R13, R14, RZ ;  /* 0x0000000e0d047225 */ /* 0x000fc800078e00ff */
[----:B------:R-:W-:-:S04]  /*0d30*/  IMAD.WIDE.U32 R6, P0, R9, R15, R4 ;  /* 0x0000000f09067225 */ /* 0x000fc80007800004 */
[----:B------:R-:W-:-:S04]  /*0d40*/  IMAD.WIDE.U32 R4, R9, R14, RZ ;  /* 0x0000000e09047225 */ /* 0x000fc800078e00ff */
[----:B------:R-:W-:Y:S01]  /*0d50*/  IMAD.X R9, RZ, RZ, RZ, P0 ;  /* 0x000000ffff097224 */ /* 0x000fe200000e06ff */
[----:B------:R-:W-:Y:S01]  /*0d60*/  IADD3 RZ, P0, R5, R6, RZ ;  /* 0x0000000605ff7210 */ /* 0x000fe20007f1e0ff */
[----:B------:R-:W-:-:S04]  /*0d70*/  IMAD.MOV.U32 R8, RZ, RZ, R7 ;  /* 0x000000ffff087224 */ /* 0x000fc800078e0007 */
[----:B------:R-:W-:-:S08]  /*0d80*/  IMAD.WIDE.U32.X R4, R13, R15, R8, P0 ;  /* 0x0000000f0d047225 */ /* 0x000fd000000e0408 */
.L_x_10:
[----:B------:R-:W1:Y:S01]  /*0d90*/  LDC.64 R20, c[0x0][0x640] ;  /* 0x00019000ff147b82 */ /* 0x000e620000000a00 */
[-C--:B------:R-:W-:Y:S01]  /*0da0*/  SHF.R.U64 R22, R4, R10.reuse, R5 ;  /* 0x0000000a04167219 */ /* 0x080fe20000001205 */
[----:B------:R-:W-:Y:S01]  /*0db0*/  IMAD.MOV.U32 R4, RZ, RZ, R19 ;  /* 0x000000ffff047224 */ /* 0x000fe200078e0013 */
[----:B------:R-:W-:Y:S01]  /*0dc0*/  SHF.R.U32.HI R3, RZ, R10, R5 ;  /* 0x0000000aff037219 */ /* 0x000fe20000011605 */
[----:B------:R-:W-:Y:S01]  /*0dd0*/  IMAD.MOV.U32 R5, RZ, RZ, R23 ;  /* 0x000000ffff057224 */ /* 0x000fe200078e0017 */
[----:B------:R-:W-:Y:S01]  /*0de0*/  IADD3 R7, P0, RZ, -R22, RZ ;  /* 0x80000016ff077210 */ /* 0x000fe20007f1e0ff */
[----:B0-----:R-:W-:Y:S02]  /*0df0*/  IMAD R23, R11, R12, R2 ;  /* 0x0000000c0b177224 */ /* 0x001fe400078e0202 */
[----:B------:R-:W0:Y:S01]  /*0e00*/  LDC R8, c[0x0][0x618] ;  /* 0x00018600ff087b82 */ /* 0x000e220000000800 */
[----:B------:R-:W-:Y:S02]  /*0e10*/  IMAD.MOV.U32 R11, RZ, RZ, 0x1 ;  /* 0x00000001ff0b7424 */ /* 0x000fe400078e00ff */
[----:B------:R-:W-:-:S02]  /*0e20*/  IMAD.X R3, RZ, RZ, ~R3, P0 ;  /* 0x000000ffff037224 */ /* 0x000fc400000e0e03 */
[----:B------:R-:W-:-:S03]  /*0e30*/  IMAD.WIDE.U32 R4, R7, R16, R4 ;  /* 0x0000001007047225 */ /* 0x000fc600078e0004 */
[----:B------:R-:W2:Y:S01]  /*0e40*/  LDC R14, c[0x0][0x608] ;  /* 0x00018200ff0e7b82 */ /* 0x000ea20000000800 */
[----:B------:R-:W-:-:S04]  /*0e50*/  IMAD R6, R3, R16, RZ ;  /* 0x0000001003067224 */ /* 0x000fc800078e02ff */
[----:B------:R-:W-:-:S03]  /*0e60*/  IMAD R3, R7, R17, R6 ;  /* 0x0000001107037224 */ /* 0x000fc600078e0206 */
[----:B------:R-:W3:Y:S01]  /*0e70*/  LDC R18, c[0x0][0x658] ;  /* 0x00019600ff127b82 */ /* 0x000ee20000000800 */
[----:B------:R-:W-:Y:S01]  /*0e80*/  IMAD.IADD R3, R5, 0x1, R3 ;  /* 0x0000000105037824 */ /* 0x000fe200078e0203 */
[----:B-1----:R-:W-:Y:S01]  /*0e90*/  ISETP.NE.U32.AND P0, PT, R20, RZ, PT ;  /* 0x000000ff1400720c */ /* 0x002fe20003f05070 */
[----:B------:R-:W-:-:S03]  /*0ea0*/  IMAD.MOV.U32 R5, RZ, RZ, -0x1 ;  /* 0xffffffffff057424 */ /* 0x000fc600078e00ff */
[----:B------:R-:W-:Y:S02]  /*0eb0*/  ISETP.NE.AND.EX P0, PT, R21, RZ, PT, P0 ;  /* 0x000000ff1500720c */ /* 0x000fe40003f05300 */
[----:B------:R-:W1:Y:S01]  /*0ec0*/  LDC R13, c[0x0][0x600] ;  /* 0x00018000ff0d7b82 */ /* 0x000e620000000800 */
[-CC-:B0-----:R-:W-:Y:S02]  /*0ed0*/  SHF.R.U64 R10, R4, R8.reuse, R3.reuse ;  /* 0x00000008040a7219 */ /* 0x181fe40000001203 */
[----:B------:R-:W-:-:S05]  /*0ee0*/  SHF.R.U32.HI R3, RZ, R8, R3 ;  /* 0x00000008ff037219 */ /* 0x000fca0000011603 */
[----:B------:R-:W0:Y:S01]  /*0ef0*/  LDC R15, c[0x0][0x648] ;  /* 0x00019200ff0f7b82 */ /* 0x000e220000000800 */
[-CC-:B--2---:R-:W-:Y:S02]  /*0f00*/  SHF.R.U64 R19, R10, R14.reuse, R3.reuse ;  /* 0x0000000e0a137219 */ /* 0x184fe40000001203 */
[----:B------:R-:W-:-:S05]  /*0f10*/  SHF.R.U32.HI R3, RZ, R14, R3 ;  /* 0x0000000eff037219 */ /* 0x000fca0000011603 */
[----:B------:R-:W2:Y:S01]  /*0f20*/  LDC R17, c[0x0][0x638] ;  /* 0x00018e00ff117b82 */ /* 0x000ea20000000800 */
[-C--:B---3--:R-:W-:Y:S02]  /*0f30*/  SHF.L.U32 R2, R5, R18.reuse, RZ ;  /* 0x0000001205027219 */ /* 0x088fe400000006ff */
[--C-:B------:R-:W-:Y:S02]  /*0f40*/  SHF.R.U64 R12, R19, R18, R3.reuse ;  /* 0x00000012130c7219 */ /* 0x100fe40000001203 */
[----:B------:R-:W-:Y:S02]  /*0f50*/  LOP3.LUT R8, RZ, R2, RZ, 0x33, !PT ;  /* 0x00000002ff087212 */ /* 0x000fe400078e33ff */
[----:B------:R-:W-:Y:S01]  /*0f60*/  SHF.R.U32.HI R3, RZ, R18, R3 ;  /* 0x00000012ff037219 */ /* 0x000fe20000011603 */
[----:B------:R-:W3:Y:S01]  /*0f70*/  LDC R16, c[0x0][0x610] ;  /* 0x00018400ff107b82 */ /* 0x000ee20000000800 */
[----:B------:R-:W-:Y:S01]  /*0f80*/  IMAD.MOV.U32 R2, RZ, RZ, R12 ;  /* 0x000000ffff027224 */ /* 0x000fe200078e000c */
[----:B------:R-:W-:Y:S06]  /*0f90*/  @!P0 BRA `(.L_x_11) ;  /* 0x0000000000288947 */ /* 0x000fec0003800000 */
[----:B------:R-:W4:Y:S02]  /*0fa0*/  LDC R7, c[0x0][0x64c] ;  /* 0x00019300ff077b82 */ /* 0x000f240000000800 */
[----:B----4-:R-:W-:-:S05]  /*0fb0*/  IADD3 R7, P0, R12, R7, RZ ;  /* 0x000000070c077210 */ /* 0x010fca0007f1e0ff */
        /* <DEDUP_REMOVED lines=8> */
.L_x_11:
[----:B0-----:R-:W-:Y:S01]  /*1040*/  SHF.R.U64 R4, R2, R15, R3 ;  /* 0x0000000f02047219 */ /* 0x001fe20000001203 */
[----:B-1----:R-:W-:Y:S01]  /*1050*/  VIADD R5, R13, 0xffffffff ;  /* 0xffffffff0d057836 */ /* 0x002fe20000000000 */
[----:B------:R-:W-:Y:S02]  /*1060*/  SHF.L.U32 R2, R11, R18, RZ ;  /* 0x000000120b027219 */ /* 0x000fe400000006ff */
[----:B------:R-:W-:Y:S01]  /*1070*/  LOP3.LUT R3, R19, R8, RZ, 0xc0, !PT ;  /* 0x0000000813037212 */ /* 0x000fe200078ec0ff */
[----:B------:R-:W-:Y:S01]  /*1080*/  IMAD.MOV R6, RZ, RZ, -R4 ;  /* 0x000000ffff067224 */ /* 0x000fe200078e0a04 */
[----:B------:R-:W-:Y:S02]  /*1090*/  SEL R0, R0, R23, !P4 ;  /* 0x0000001700007207 */ /* 0x000fe40006000000 */
[----:B------:R-:W-:Y:S01]  /*10a0*/  LOP3.LUT R5, R10, R5, RZ, 0xc0, !PT ;  /* 0x000000050a057212 */ /* 0x000fe200078ec0ff */
[----:B------:R-:W-:Y:S01]  /*10b0*/  IMAD R3, R2, R4, R3 ;  /* 0x0000000402037224 */ /* 0x000fe200078e0203 */
[----:B------:R-:W-:Y:S01]  /*10c0*/  R2UR UR22, R22 ;  /* 0x00000000161672ca */ /* 0x000fe200000e0000 */
[----:B--2---:R-:W-:-:S02]  /*10d0*/  IMAD R2, R6, R17, R12 ;  /* 0x0000001106027224 */ /* 0x004fc400078e020c */
[----:B---3--:R-:W-:Y:S02]  /*10e0*/  IMAD R0, R3, R16, R0 ;  /* 0x0000001003007224 */ /* 0x008fe400078e0200 */
[----:B------:R-:W-:Y:S02]  /*10f0*/  IMAD R3, R2, R13, R5 ;  /* 0x0000000d02037224 */ /* 0x000fe400078e0205 */
[----:B------:R-:W-:-:S03]  /*1100*/  IMAD.MOV.U32 R4, RZ, RZ, 0x1 ;  /* 0x00000001ff047424 */ /* 0x000fc600078e00ff */
[----:B------:R-:W-:Y:S02]  /*1110*/  SEL R2, R3, R0, !P4 ;  /* 0x0000000003027207 */ /* 0x000fe40006000000 */
[----:B------:R-:W-:-:S03]  /*1120*/  SEL R0, R0, R3, !P4 ;  /* 0x0000000300007207 */ /* 0x000fc60006000000 */
[----:B------:R1:W-:Y:S04]  /*1130*/  STL [R1+0x88], R2 ;  /* 0x0000880201007387 */ /* 0x0003e80000100800 */
[----:B------:R1:W-:Y:S02]  /*1140*/  STL [R1+0x8c], R0 ;  /* 0x00008c0001007387 */ /* 0x0003e40000100800 */
.L_x_9:
[----:B------:R-:W-:-:S08]  /*1150*/  NOP ;  /* 0x0000000000007918 */ /* 0x000fd00000000000 */
[----:B------:R-:W2:Y:S02]  /*1160*/  USETMAXREG.TRY_ALLOC.CTAPOOL UP0, 0xe8 ;  /* 0x000000e8000079c8 */ /* 0x000ea40008000600 */
[----:B--2---:R-:W-:-:S13]  /*1170*/  PLOP3.LUT P0, PT, PT, PT, UP0, 0x80, 0x0 ;  /* 0x000000000000781c */ /* 0x004fda0003f0f008 */
[----:B------:R-:W-:Y:S05]  /*1180*/  @!P0 BRA `(.L_x_9) ;  /* 0xfffffffc00f08947 */ /* 0x000fea000383ffff */
[----:B------:R-:W-:Y:S01]  /*1190*/  ULDC.64 UR4, c[0x0][0x598] ;  /* 0x0001660000047ab9 */ /* 0x000fe20000000a00 */
[----:B------:R-:W-:Y:S01]  /*11a0*/  ULDC.64 UR16, c[0x0][0x208] ;  /* 0x0000820000107ab9 */ /* 0x000fe20000000a00 */
[----:B------:R-:W-:-:S04]  /*11b0*/  ISETP.NE.U32.AND P0, PT, RZ, UR4, PT ;  /* 0x00000004ff007c0c */ /* 0x000fc8000bf05070 */
[----:B------:R-:W-:-:S13]  /*11c0*/  ISETP.NE.AND.EX P0, PT, RZ, UR5, PT, P0 ;  /* 0x00000005ff007c0c */ /* 0x000fda000bf05300 */
[----:B------:R-:W-:Y:S05]  /*11d0*/  @!P0 BRA `(.L_x_12) ;  /* 0x0000000000208947 */ /* 0x000fea0003800000 */
[----:B-1----:R-:W1:Y:S02]  /*11e0*/  LDC.64 R2, c[0x0][0x598] ;  /* 0x00016600ff027b82 */ /* 0x002e640000000a00 */
[----:B-1----:R-:W2:Y:S02]  /*11f0*/  LDG.E.64 R2, desc[UR16][R2.64] ;  /* 0x0000001002027981 */ /* 0x002ea4000c1e1b00 */
[----:B--2---:R-:W-:-:S04]  /*1200*/  ISETP.NE.U32.AND P0, PT, R2, RZ, PT ;  /* 0x000000ff0200720c */ /* 0x004fc80003f05070 */
[----:B------:R-:W-:-:S13]  /*1210*/  ISETP.NE.AND.EX P0, PT, R3, RZ, PT, P0 ;  /* 0x000000ff0300720c */ /* 0x000fda0003f05300 */
[----:B------:R-:W-:Y:S05]  /*1220*/  @!P0 BRA `(.L_x_12) ;  /* 0x00000000000c8947 */ /* 0x000fea0003800000 */
[----:B------:R-:W2:Y:S02]  /*1230*/  LD.E R2, desc[UR16][R2.64] ;  /* 0x0000001002027980 */ /* 0x000ea4000c101900 */
[----:B--2---:R-:W-:Y:S01]  /*1240*/  R2UR UR20, R2 ;  /* 0x00000000021472ca */ /* 0x004fe200000e0000 */
[----:B------:R-:W-:-:S14]  /*1250*/  BRA `(.L_x_13) ;  /* 0x0000000000247947 */ /* 0x000fdc0003800000 */
.L_x_12:
[----:B------:R-:W-:Y:S02]  /*1260*/  ULDC.64 UR4, c[0x0][0x588] ;  /* 0x0001620000047ab9 */ /* 0x000fe40000000a00 */
[----:B------:R-:W-:-:S04]  /*1270*/  ISETP.NE.U32.AND P0, PT, RZ, UR4, PT ;  /* 0x00000004ff007c0c */ /* 0x000fc8000bf05070 */
[----:B------:R-:W-:-:S13]  /*1280*/  ISETP.NE.AND.EX P0, PT, RZ, UR5, PT, P0 ;  /* 0x00000005ff007c0c */ /* 0x000fda000bf05300 */
[----:B------:R-:W-:Y:S05]  /*1290*/  @!P0 BRA `(.L_x_14) ;  /* 0x0000000000108947 */ /* 0x000fea0003800000 */
[----:B-1----:R-:W1:Y:S02]  /*12a0*/  LDC.64 R2, c[0x0][0x588] ;  /* 0x00016200ff027b82 */ /* 0x002e640000000a00 */
[----:B-1----:R-:W2:Y:S02]  /*12b0*/  LDG.E R2, desc[UR16][R2.64] ;  /* 0x0000001002027981 */ /* 0x002ea4000c1e1900 */
[----:B--2---:R-:W-:Y:S01]  /*12c0*/  R2UR UR20, R2 ;  /* 0x00000000021472ca */ /* 0x004fe200000e0000 */
[----:B------:R-:W-:-:S14]  /*12d0*/  BRA `(.L_x_13) ;  /* 0x0000000000047947 */ /* 0x000fdc0003800000 */
.L_x_14:
[----:B------:R-:W-:-:S05]  /*12e0*/  ULDC UR20, c[0x0][0x580] ;  /* 0x0001600000147ab9 */ /* 0x000fca0000000800 */
.L_x_13:
[----:B------:R-:W-:Y:S02]  /*12f0*/  ULDC.64 UR4, c[0x0][0x5a0] ;  /* 0x0001680000047ab9 */ /* 0x000fe40000000a00 */
        /* <DEDUP_REMOVED lines=11> */
.L_x_15:
        /* <DEDUP_REMOVED lines=8> */
.L_x_17:
[----:B------:R-:W-:-:S05]  /*1430*/  ULDC UR21, c[0x0][0x584] ;  /* 0x0001610000157ab9 */ /* 0x000fca0000000800 */
.L_x_16:
[----:B------:R-:W-:-:S13]  /*1440*/  LOP3.LUT P0, RZ, R4, 0xff, RZ, 0xc0, !PT ;  /* 0x000000ff04ff7812 */ /* 0x000fda000780c0ff */
[----:B------:R-:W-:Y:S05]  /*1450*/  @!P0 EXIT ;  /* 0x000000000000894d */ /* 0x000fea0003800000 */
[----:B------:R-:W-:Y:S01]  /*1460*/  ULDC UR4, c[0x0][0x28c] ;  /* 0x0000a30000047ab9 */ /* 0x000fe20000000800 */
[----:B------:R-:W-:Y:S02]  /*1470*/  ULOP3.LUT UR23, UR13, 0x1, URZ, 0xfc, !UPT ;  /* 0x000000010d177892 */ /* 0x000fe4000f8efc3f */
[----:B------:R-:W-:-:S04]  /*1480*/  UIADD3 UR4, UR4, 0x1f, URZ ;  /* 0x0000001f04047890 */ /* 0x000fc8000fffe03f */
[----:B------:R-:W-:-:S04]  /*1490*/  USHF.R.S32.HI UR5, URZ, 0x1f, UR4 ;  /* 0x0000001f3f057899 */ /* 0x000fc80008011404 */
[----:B------:R-:W-:-:S03]  /*14a0*/  ULEA.HI UR5, UR5, UR4, URZ, 0x5 ;  /* 0x0000000405057291 */ /* 0x000fc6000f8f283f */
[----:B------:R-:W-:Y:S01]  /*14b0*/  UMOV UR4, URZ ;  /* 0x0000003f00047c82 */ /* 0x000fe20008000000 */
[----:B------:R-:W-:-:S03]  /*14c0*/  USHF.R.S32.HI UR12, URZ, 0x5, UR5 ;  /* 0x000000053f0c7899 */ /* 0x000fc60008011405 */
[----:B------:R-:W-:-:S09]  /*14d0*/  UMOV UR5, URZ ;  /* 0x0000003f00057c82 */ /* 0x000fd20008000000 */
.L_x_300:
[----:B-1----:R-:W1:Y:S01]  /*14e0*/  S2R R0, SR_TID.X ;  /* 0x0000000000007919 */ /* 0x002e620000002100 */
[----:B--2---:R-:W2:Y:S01]  /*14f0*/  S2UR UR11, SR_CgaCtaId ;  /* 0x00000000000b79c3 */ /* 0x004ea20000008800 */
[----:B------:R-:W-:Y:S01]  /*1500*/  UMOV UR14, 0x400 ;  /* 0x00000400000e7882 */ /* 0x000fe20000000000 */
[----:B------:R-:W-:Y:S01]  /*1510*/  UMOV UR6, URZ ;  /* 0x0000003f00067c82 */ /* 0x000fe20008000000 */
[----:B------:R-:W-:Y:S01]  /*1520*/  STL [R1+0x74], RZ ;  /* 0x000074ff01007387 */ /* 0x000fe20000100800 */
[----:B------:R-:W-:Y:S01]  /*1530*/  UMOV UR7, URZ ;  /* 0x0000003f00077c82 */ /* 0x000fe20008000000 */
[----:B------:R-:W-:Y:S01]  /*1540*/  UMOV UR8, URZ ;  /* 0x0000003f00087c82 */ /* 0x000fe20008000000 */
[----:B------:R-:W-:Y:S01]  /*1550*/  UMOV UR18, UR5 ;  /* 0x0000000500127c82 */ /* 0x000fe20008000000 */
[----:B------:R-:W-:Y:S01]  /*1560*/  STL [R1+0x70], RZ ;  /* 0x000070ff01007387 */ /* 0x000fe20000100800 */
[----:B---3--:R-:W3:Y:S01]  /*1570*/  LDC R2, c[0x0][0x28c] ;  /* 0x0000a300ff027b82 */ /* 0x008ee20000000800 */
[----:B------:R-:W-:-:S02]  /*1580*/  CS2R R4, SRZ ;  /* 0x0000000000047805 */ /* 0x000fc4000001ff00 */
[----:B------:R-:W-:Y:S01]  /*1590*/  CS2R R6, SRZ ;  /* 0x0000000000067805 */ /* 0x000fe2000001ff00 */
[----:B------:R-:W-:Y:S01]  /*15a0*/  STL [R1+0x6c], RZ ;  /* 0x00006cff01007387 */ /* 0x000fe20000100800 */
[----:B------:R-:W-:Y:S02]  /*15b0*/  CS2R R8, SRZ ;  /* 0x0000000000087805 */ /* 0x000fe4000001ff00 */
[----:B------:R-:W-:Y:S02]  /*15c0*/  CS2R R10, SRZ ;  /* 0x00000000000a7805 */ /* 0x000fe4000001ff00 */
[----:B------:R-:W-:Y:S01]  /*15d0*/  CS2R R12, SRZ ;  /* 0x00000000000c7805 */ /* 0x000fe2000001ff00 */
[----:B------:R-:W-:Y:S01]  /*15e0*/  STL [R1+0x68], RZ ;  /* 0x000068ff01007387 */ /* 0x000fe20000100800 */
[----:B------:R-:W-:Y:S02]  /*15f0*/  CS2R R14, SRZ ;  /* 0x00000000000e7805 */ /* 0x000fe4000001ff00 */
[----:B------:R-:W-:-:S02]  /*1600*/  CS2R R16, SRZ ;  /* 0x0000000000107805 */ /* 0x000fc4000001ff00 */
[----:B0-----:R-:W-:Y:S01]  /*1610*/  CS2R R18, SRZ ;  /* 0x0000000000127805 */ /* 0x001fe2000001ff00 */
[----:B------:R-:W-:Y:S01]  /*1620*/  STL [R1+0x64], RZ ;  /* 0x000064ff01007387 */ /* 0x000fe20000100800 */
[----:B------:R-:W-:Y:S02]  /*1630*/  CS2R R20, SRZ ;  /* 0x0000000000147805 */ /* 0x000fe4000001ff00 */
[----:B------:R-:W-:Y:S02]  /*1640*/  CS2R R22, SRZ ;  /* 0x0000000000167805 */ /* 0x000fe4000001ff00 */
[----:B------:R-:W-:Y:S01]  /*1650*/  CS2R R152, SRZ ;  /* 0x0000000000987805 */ /* 0x000fe2000001ff00 */
[----:B------:R-:W-:Y:S01]  /*1660*/  STL [R1+0x60], RZ ;  /* 0x000060ff01007387 */ /* 0x000fe20000100800 */
[----:B--2---:R-:W-:Y:S01]  /*1670*/  ULEA UR14, UR11, UR14, 0x18 ;  /* 0x0000000e0b0e7291 */ /* 0x004fe2000f8ec03f */
[----:B------:R-:W-:Y:S02]  /*1680*/  CS2R R154, SRZ ;  /* 0x00000000009a7805 */ /* 0x000fe4000001ff00 */
[----:B------:R-:W-:Y:S01]  /*1690*/  CS2R R156, SRZ ;  /* 0x00000000009c7805 */ /* 0x000fe2000001ff00 */
[----:B------:R-:W-:Y:S01]  /*16a0*/  STL [R1+0x5c], RZ ;  /* 0x00005cff01007387 */ /* 0x000fe20000100800 */
[----:B------:R-:W-:-:S02]  /*16b0*/  CS2R R158, SRZ ;  /* 0x00000000009e7805 */ /* 0x000fc4000001ff00 */
[----:B------:R-:W-:Y:S02]  /*16c0*/  CS2R R160, SRZ ;  /* 0x0000000000a07805 */ /* 0x000fe4000001ff00 */
[----:B------:R-:W-:Y:S02]  /*16d0*/  CS2R R162, SRZ ;  /* 0x0000000000a27805 */ /* 0x000fe4000001ff00 */
[----:B-1----:R-:W-:Y:S01]  /*16e0*/  LOP3.LUT R0, R0, 0x80, RZ, 0xc0, !PT ;  /* 0x0000008000007812 */ /* 0x002fe200078ec0ff */
[----:B------:R-:W-:Y:S01]  /*16f0*/  STL [R1+0x58], RZ ;  /* 0x000058ff01007387 */ /* 0x000fe20000100800 */
[----:B---3--:R-:W-:Y:S02]  /*1700*/  ISETP.GE.AND P0, PT, R2, 0x1, PT ;  /* 0x000000010200780c */ /* 0x008fe40003f06270 */
[----:B------:R-:W-:Y:S02]  /*1710*/  CS2R R2, SRZ ;  /* 0x0000000000027805 */ /* 0x000fe4000001ff00 */
[----:B------:R-:W-:Y:S01]  /*1720*/  SHF.R.U32.HI R0, RZ, 0x7, R0 ;  /* 0x00000007ff007819 */ /* 0x000fe20000011600 */
[----:B------:R-:W-:Y:S01]  /*1730*/  STL [R1+0x54], RZ ;  /* 0x000054ff01007387 */ /* 0x000fe20000100800 */
[----:B------:R-:W-:-:S02]  /*1740*/  CS2R R164, SRZ ;  /* 0x0000000000a47805 */ /* 0x000fc4000001ff00 */
[----:B------:R-:W-:Y:S02]  /*1750*/  CS2R R166, SRZ ;  /* 0x0000000000a67805 */ /* 0x000fe4000001ff00 */
[----:B------:R-:W-:Y:S01]  /*1760*/  CS2R R168, SRZ ;  /* 0x0000000000a87805 */ /* 0x000fe2000001ff00 */
[----:B------:R-:W-:Y:S01]  /*1770*/  STL [R1+0x50], RZ ;  /* 0x000050ff01007387 */ /* 0x000fe20000100800 */
[----:B------:R-:W-:Y:S02]  /*1780*/  CS2R R170, SRZ ;  /* 0x0000000000aa7805 */ /* 0x000fe4000001ff00 */
[----:B------:R-:W-:Y:S02]  /*1790*/  CS2R R172, SRZ ;  /* 0x0000000000ac7805 */ /* 0x000fe4000001ff00 */
[----:B------:R-:W-:Y:S01]  /*17a0*/  CS2R R174, SRZ ;  /* 0x0000000000ae7805 */ /* 0x000fe2000001ff00 */
[----:B------:R-:W0:Y:S01]  /*17b0*/  SHFL.IDX PT, R0, R0, RZ, 0x1f ;  /* 0x00001fff00007589 */ /* 0x000e2200000e0000 */
[----:B------:R-:W-:-:S02]  /*17c0*/  CS2R R176, SRZ ;  /* 0x0000000000b07805 */ /* 0x000fc4000001ff00 */
[----:B------:R-:W-:Y:S02]  /*17d0*/  CS2R R178, SRZ ;  /* 0x0000000000b27805 */ /* 0x000fe4000001ff00 */
[----:B------:R-:W-:Y:S01]  /*17e0*/  CS2R R180, SRZ ;  /* 0x0000000000b47805 */ /* 0x000fe2000001ff00 */
[----:B------:R1:W-:Y:S01]  /*17f0*/  STL [R1+0x4c], RZ ;  /* 0x00004cff01007387 */ /* 0x0003e20000100800 */
[----:B------:R-:W-:Y:S02]  /*1800*/  CS2R R182, SRZ ;  /* 0x0000000000b67805 */ /* 0x000fe4000001ff00 */
[----:B------:R-:W-:Y:S02]  /*1810*/  CS2R R184, SRZ ;  /* 0x0000000000b87805 */ /* 0x000fe4000001ff00 */
[----:B------:R-:W-:Y:S01]  /*1820*/  CS2R R186, SRZ ;  /* 0x0000000000ba7805 */ /* 0x000fe2000001ff00 */
[----:B------:R1:W-:Y:S01]  /*1830*/  STL [R1+0x48], RZ ;  /* 0x000048ff01007387 */ /* 0x0003e20000100800 */
        /* <DEDUP_REMOVED lines=14> */
[----:B------:R-:W-:Y:S02]  /*1920*/  CS2R R210, SRZ ;  /* 0x0000000000d27805 */ /* 0x000fe4000001ff00 */
[----:B0-----:R-:W-:Y:S01]  /*1930*/  R2UR UR9, R0 ;  /* 0x00000000000972ca */ /* 0x001fe200000e0000 */
[----:B------:R1:W-:Y:S01]  /*1940*/  STL [R1+0x38], RZ ;  /* 0x000038ff01007387 */ /* 0x0003e20000100800 */
[----:B------:R-:W-:Y:S01]  /*1950*/  IMAD.MOV.U32 R0, RZ, RZ, RZ ;  /* 0x000000ffff007224 */ /* 0x000fe200078e00ff */
[----:B------:R-:W-:-:S02]  /*1960*/  CS2R R212, SRZ ;  /* 0x0000000000d47805 */ /* 0x000fc4000001ff00 */
[----:B------:R-:W-:Y:S01]  /*1970*/  CS2R R214, SRZ ;  /* 0x0000000000d67805 */ /* 0x000fe2000001ff00 */
[----:B------:R1:W-:Y:S01]  /*1980*/  STL [R1+0x34], RZ ;  /* 0x000034ff01007387 */ /* 0x0003e20000100800 */
[----:B------:R-:W-:Y:S02]  /*1990*/  CS2R R216, SRZ ;  /* 0x0000000000d87805 */ /* 0x000fe4000001ff00 */
[----:B------:R-:W-:Y:S02]  /*19a0*/  CS2R R218, SRZ ;  /* 0x0000000000da7805 */ /* 0x000fe4000001ff00 */
[----:B------:R-:W-:Y:S01]  /*19b0*/  CS2R R220, SRZ ;  /* 0x0000000000dc7805 */ /* 0x000fe2000001ff00 */
[----:B------:R1:W-:Y:S01]  /*19c0*/  STL [R1+0x30], RZ ;  /* 0x000030ff01007387 */ /* 0x0003e20000100800 */
[----:B------:R-:W-:Y:S02]  /*19d0*/  CS2R R222, SRZ ;  /* 0x0000000000de7805 */ /* 0x000fe4000001ff00 */
[----:B------:R-:W-:Y:S01]  /*19e0*/  CS2R R224, SRZ ;  /* 0x0000000000e07805 */ /* 0x000fe2000001ff00 */
[----:B------:R-:W-:Y:S01]  /*19f0*/  IMAD.MOV.U32 R226, RZ, RZ, RZ ;  /* 0x000000ffffe27224 */ /* 0x000fe200078e00ff */
[----:B------:R1:W-:Y:S01]  /*1a00*/  STL [R1+0x2c], RZ ;  /* 0x00002cff01007387 */ /* 0x0003e20000100800 */
[----:B------:R-:W-:Y:S01]  /*1a10*/  ULEA.HI UR10, UR9, UR9, URZ, 0x1 ;  /* 0x00000009090a7291 */ /* 0x000fe2000f8f083f */
[----:B------:R-:W-:Y:S01]  /*1a20*/  IMAD.U32 R227, RZ, RZ, UR4 ;  /* 0x00000004ffe37e24 */ /* 0x000fe2000f8e00ff */
[----:B------:R-:W-:Y:S01]  /*1a30*/  CS2R R88, SRZ ;  /* 0x0000000000587805 */ /* 0x000fe2000001ff00 */
[----:B------:R1:W-:Y:S01]  /*1a40*/  STL [R1+0x28], RZ ;  /* 0x000028ff01007387 */ /* 0x0003e20000100800 */
[----:B------:R-:W-:Y:S01]  /*1a50*/  ULOP3.LUT UR10, UR10, 0x1ffffe, URZ, 0xc0, !UPT ;  /* 0x001ffffe0a0a7892 */ /* 0x000fe2000f8ec03f */
[----:B------:R-:W-:-:S02]  /*1a60*/  CS2R R90, SRZ ;  /* 0x00000000005a7805 */ /* 0x000fc4000001ff00 */
[----:B------:R-:W-:Y:S01]  /*1a70*/  CS2R R92, SRZ ;  /* 0x00000000005c7805 */ /* 0x000fe2000001ff00 */
[----:B------:R1:W-:Y:S01]  /*1a80*/  STL [R1+0x24], RZ ;  /* 0x000024ff01007387 */ /* 0x0003e20000100800 */
[----:B------:R-:W-:Y:S01]  /*1a90*/  UIADD3 UR10, UR9, -UR10, URZ ;  /* 0x8000000a090a7290 */ /* 0x000fe2000fffe03f */
[----:B------:R-:W-:Y:S02]  /*1aa0*/  CS2R R94, SRZ ;  /* 0x00000000005e7805 */ /* 0x000fe4000001ff00 */
[----:B------:R-:W-:Y:S01]  /*1ab0*/  CS2R R96, SRZ ;  /* 0x0000000000607805 */ /* 0x000fe2000001ff00 */
[----:B------:R1:W-:Y:S01]  /*1ac0*/  STL [R1+0x20], RZ ;  /* 0x000020ff01007387 */ /* 0x0003e20000100800 */
[----:B------:R-:W-:Y:S01]  /*1ad0*/  ULEA UR10, UR10, UR14, 0xb ;  /* 0x0000000e0a0a7291 */ /* 0x000fe2000f8e583f */
[----:B------:R-:W-:Y:S02]  /*1ae0*/  CS2R R98, SRZ ;  /* 0x0000000000627805 */ /* 0x000fe4000001ff00 */
[----:B------:R-:W-:Y:S01]  /*1af0*/  CS2R R100, SRZ ;  /* 0x0000000000647805 */ /* 0x000fe2000001ff00 */
[----:B------:R1:W-:Y:S01]  /*1b00*/  STL [R1+0x1c], RZ ;  /* 0x00001cff01007387 */ /* 0x0003e20000100800 */
[----:B------:R-:W-:Y:S01]  /*1b10*/  UIADD3 UR10, UR10, 0x200, URZ ;  /* 0x000002000a0a7890 */ /* 0x000fe2000fffe03f */
[----:B------:R-:W-:-:S02]  /*1b20*/  CS2R R102, SRZ ;  /* 0x0000000000667805 */ /* 0x000fc4000001ff00 */
[----:B------:R-:W-:Y:S01]  /*1b30*/  CS2R R104, SRZ ;  /* 0x0000000000687805 */ /* 0x000fe2000001ff00 */
[----:B------:R1:W-:Y:S01]  /*1b40*/  STL [R1+0x18], RZ ;  /* 0x000018ff01007387 */ /* 0x0003e20000100800 */
[----:B------:R-:W-:Y:S01]  /*1b50*/  USHF.R.U32.HI UR10, URZ, 0x4, UR10 ;  /* 0x000000043f0a7899 */ /* 0x000fe2000801160a */
[----:B------:R-:W-:Y:S02]  /*1b60*/  CS2R R106, SRZ ;  /* 0x00000000006a7805 */ /* 0x000fe4000001ff00 */
[----:B------:R-:W-:Y:S01]  /*1b70*/  CS2R R108, SRZ ;  /* 0x00000000006c7805 */ /* 0x000fe2000001ff00 */
[----:B------:R1:W-:Y:S01]  /*1b80*/  STL [R1+0x14], RZ ;  /* 0x000014ff01007387 */ /* 0x0003e20000100800 */
[----:B------:R-:W-:Y:S01]  /*1b90*/  ULOP3.LUT UR15, UR10, 0x3fff, URZ, 0xc0, !UPT ;  /* 0x00003fff0a0f7892 */ /* 0x000fe2000f8ec03f */
        /* <DEDUP_REMOVED lines=18> */
[----:B------:R1:W-:Y:S01]  /*1cc0*/  STL [R1], RZ ;  /* 0x000000ff01007387 */ /* 0x0003e20000100800 */
[----:B------:R-:W-:-:S02]  /*1cd0*/  CS2R R138, SRZ ;  /* 0x00000000008a7805 */ /* 0x000fc4000001ff00 */
[----:B------:R-:W-:Y:S02]  /*1ce0*/  CS2R R140, SRZ ;  /* 0x00000000008c7805 */ /* 0x000fe4000001ff00 */
[----:B------:R-:W-:Y:S02]  /*1cf0*/  CS2R R142, SRZ ;  /* 0x00000000008e7805 */ /* 0x000fe4000001ff00 */
[----:B------:R-:W-:Y:S02]  /*1d00*/  CS2R R144, SRZ ;  /* 0x0000000000907805 */ /* 0x000fe4000001ff00 */
[----:B------:R-:W-:Y:S02]  /*1d10*/  CS2R R146, SRZ ;  /* 0x0000000000927805 */ /* 0x000fe4000001ff00 */
[----:B------:R-:W-:Y:S02]  /*1d20*/  CS2R R148, SRZ ;  /* 0x0000000000947805 */ /* 0x000fe4000001ff00 */
[----:B------:R-:W-:-:S02]  /*1d30*/  CS2R R150, SRZ ;  /* 0x0000000000967805 */ /* 0x000fc4000001ff00 */
[----:B------:R-:W-:Y:S02]  /*1d40*/  CS2R R24, SRZ ;  /* 0x0000000000187805 */ /* 0x000fe4000001ff00 */
[----:B------:R-:W-:Y:S02]  /*1d50*/  CS2R R26, SRZ ;  /* 0x00000000001a7805 */ /* 0x000fe4000001ff00 */
[----:B------:R-:W-:Y:S02]  /*1d60*/  CS2R R28, SRZ ;  /* 0x00000000001c7805 */ /* 0x000fe4000001ff00 */
[----:B----4-:R-:W-:Y:S02]  /*1d70*/  CS2R R30, SRZ ;  /* 0x00000000001e7805 */ /* 0x010fe4000001ff00 */
[----:B------:R-:W-:Y:S02]  /*1d80*/  CS2R R32, SRZ ;  /* 0x0000000000207805 */ /* 0x000fe4000001ff00 */
        /* <DEDUP_REMOVED lines=26> */
[----:B------:R-:W-:Y:S01]  /*1f30*/  CS2R R86, SRZ ;  /* 0x0000000000567805 */ /* 0x000fe2000001ff00 */
[----:B-1----:R-:W-:Y:S06]  /*1f40*/  @!P0 BRA `(.L_x_18) ;  /* 0x0000001000608947 */ /* 0x002fec0003800000 */
[----:B------:R-:W-:-:S06]  /*1f50*/  UISETP.NE.AND UP0, UPT, UR23, 0x3, UPT ;  /* 0x000000031700788c */ /* 0x000fcc000bf05270 */
[----:B------:R-:W-:-:S13]  /*1f60*/  PLOP3.LUT P1, PT, PT, PT, UP0, 0x80, 0x0 ;  /* 0x000000000000781c */ /* 0x000fda0003f2f008 */
[----:B------:R-:W-:Y:S05]  /*1f70*/  @!P1 BRA `(.L_x_19) ;  /* 0x0000000000049947 */ /* 0x000fea0003800000 */
[----:B------:R-:W-:Y:S01]  /*1f80*/  BPT.TRAP 0x1 ;  /* 0x000000040000795c */ /* 0x000fe20000300000 */
.L_x_19:
[----:B------:R-:W-:Y:S01]  /*1f90*/  ULEA UR7, UR5, UR14, 0x3 ;  /* 0x0000000e05077291 */ /* 0x000fe2000f8e183f */
[----:B------:R-:W-:-:S05]  /*1fa0*/  IMAD.U32 R0, RZ, RZ, UR4 ;  /* 0x00000004ff007e24 */ /* 0x000fca000f8e00ff */
[----:B------:R-:W-:-:S04]  /*1fb0*/  SHF.L.U32 R0, R0, 0x1f, RZ ;  /* 0x0000001f00007819 */ /* 0x000fc800000006ff */
[----:B------:R0:W1:Y:S01]  /*1fc0*/  SYNCS.PHASECHK.TRANS64.TRYWAIT P0, [UR7], R0 ;  /* 0x00000000ff0075a7 */ /* 0x0000620008000147 */
[----:B------:R-:W-:Y:S05]  /*1fd0*/  @!P1 BRA `(.L_x_20) ;  /* 0x0000000000049947 */ /* 0x000fea0003800000 */
[----:B------:R-:W-:Y:S01]  /*1fe0*/  BPT.TRAP 0x1 ;  /* 0x000000040000795c */ /* 0x000fe20000300000 */
.L_x_20:
[----:B------:R2:W-:Y:S01]  /*1ff0*/  STL [R1+0x74], RZ ;  /* 0x000074ff01007387 */ /* 0x0005e20000100800 */
[----:B------:R-:W-:Y:S01]  /*2000*/  UMOV UR6, 0x1 ;  /* 0x0000000100067882 */ /* 0x000fe20000000000 */
[----:B-1----:R-:W-:Y:S05]  /*2010*/  @P0 BRA `(.L_x_21) ;  /* 0x0000000000080947 */ /* 0x002fea0003800000 */
[----:B------:R-:W1:Y:S02]  /*2020*/  SYNCS.PHASECHK.TRANS64.TRYWAIT P0, [UR7], R0 ;  /* 0x00000000ff0075a7 */ /* 0x000e640008000147 */
[----:B-1----:R-:W-:Y:S05]  /*2030*/  @!P0 BRA `(.L_x_22) ;  /* 0x000000ec00988947 */ /* 0x002fea0003800000 */
.L_x_21:
[----:B------:R3:W-:Y:S01]  /*2040*/  STL [R1+0x70], RZ ;  /* 0x000070ff01007387 */ /* 0x0007e20000100800 */
[----:B------:R-:W-:Y:S01]  /*2050*/  UIADD3 UR7, UR14, 0x24200, URZ ;  /* 0x000242000e077890 */ /* 0x000fe2000fffe03f */
[----:B------:R-:W-:Y:S01]  /*2060*/  WARPGROUP.ARRIVE ;  /* 0x00000000000079c5 */ /* 0x000fe20000000000 */
[----:B------:R-:W-:Y:S01]  /*2070*/  ULOP3.LUT UR8, UR15, 0x10000, URZ, 0xfc, !UPT ;  /* 0x000100000f087892 */ /* 0x000fe2000f8efc3f */
[----:B------:R3:W-:Y:S01]  /*2080*/  STL [R1+0x6c], RZ ;  /* 0x00006cff01007387 */ /* 0x0007e20000100800 */
[----:B------:R-:W-:Y:S01]  /*2090*/  USHF.R.U32.HI UR7, URZ, 0x4, UR7 ;  /* 0x000000043f077899 */ /* 0x000fe20008011607 */
[----:B01----:R-:W-:Y:S01]  /*20a0*/  IMAD.MOV.U32 R0, RZ, RZ, RZ ;  /* 0x000000ffff007224 */ /* 0x003fe200078e00ff */
[----:B------:R-:W-:Y:S01]  /*20b0*/  ULEA UR8, UR5, UR8, 0x9 ;  /* 0x0000000805087291 */ /* 0x000fe2000f8e483f */
[----:B------:R3:W-:Y:S01]  /*20c0*/  STL [R1+0x68], RZ ;  /* 0x000068ff01007387 */ /* 0x0007e20000100800 */
[----:B------:R-:W-:Y:S01]  /*20d0*/  ULOP3.LUT UR7, UR7, 0x3fff, URZ, 0xc0, !UPT ;  /* 0x00003fff07077892 */ /* 0x000fe2000f8ec03f */
[----:B------:R-:W-:Y:S01]  /*20e0*/  CS2R R2, SRZ ;  /* 0x0000000000027805 */ /* 0x000fe2000001ff00 */
[----:B------:R-:W-:Y:S01]  /*20f0*/  UMOV UR9, 0xc0000010 ;  /* 0xc000001000097882 */ /* 0x000fe20000000000 */
[----:B------:R3:W-:Y:S01]  /*2100*/  STL [R1+0x64], RZ ;  /* 0x000064ff01007387 */ /* 0x0007e20000100800 */
[----:B------:R-:W-:Y:S01]  /*2110*/  ULOP3.LUT UR7, UR7, 0x10000, URZ, 0xfc, !UPT ;  /* 0x0001000007077892 */ /* 0x000fe2000f8efc3f */
[----:B------:R-:W-:Y:S01]  /*2120*/  CS2R R4, SRZ ;  /* 0x0000000000047805 */ /* 0x000fe2000001ff00 */
[----:B------:R-:W-:Y:S01]  /*2130*/  UMOV UR11, 0xc0000010 ;  /* 0xc0000010000b7882 */ /* 0x000fe20000000000 */
[----:B------:R3:W-:Y:S01]  /*2140*/  STL [R1+0x60], RZ ;  /* 0x000060ff01007387 */ /* 0x0007e20000100800 */
[----:B------:R-:W-:Y:S01]  /*2150*/  ULEA UR10, UR5, UR7, 0x8 ;  /* 0x00000007050a7291 */ /* 0x000fe2000f8e403f */
[----:B------:R-:W-:-:S02]  /*2160*/  CS2R R6, SRZ ;  /* 0x0000000000067805 */ /* 0x000fc4000001ff00 */
[----:B------:R-:W-:Y:S01]  /*2170*/  CS2R R8, SRZ ;  /* 0x0000000000087805 */ /* 0x000fe2000001ff00 */
[----:B------:R3:W-:Y:S01]  /*2180*/  STL [R1+0x5c], RZ ;  /* 0x00005cff01007387 */ /* 0x0007e20000100800 */
[----:B------:R-:W-:Y:S01]  /*2190*/  ULDC UR7, c[0x0][0x50c] ;  /* 0x0001430000077ab9 */ /* 0x000fe20000000800 */
[----:B------:R-:W-:Y:S01]  /*21a0*/  CS2R R10, SRZ ;  /* 0x00000000000a7805 */ /* 0x000fe2000001ff00 */
[----:B------:R-:W-:Y:S01]  /*21b0*/  UISETP.NE.AND UP0, UPT, UR7, 0x1, UPT ;  /* 0x000000010700788c */ /* 0x000fe2000bf05270 */
[----:B------:R3:W-:Y:S01]  /*21c0*/  STL [R1+0x58], RZ ;  /* 0x000058ff01007387 */ /* 0x0007e20000100800 */
[----:B------:R-:W-:Y:S01]  /*21d0*/  CS2R R12, SRZ ;  /* 0x00000000000c7805 */ /* 0x000fe2000001ff00 */
[----:B------:R-:W-:Y:S01]  /*21e0*/  QGMMA.64x128x32.F32.E5M2.E5M2 R88, gdesc[UR8], RZ, !UPT ;  /* 0x01e00000085879f3 */ /* 0x000fe2000c7038ff */
[----:B------:R-:W-:Y:S01]  /*21f0*/  USEL UR7, URZ, 0x1, UP0 ;  /* 0x000000013f077887 */ /* 0x000fe20008000000 */
[----:B------:R3:W-:Y:S01]  /*2200*/  STL [R1+0x54], RZ ;  /* 0x000054ff01007387 */ /* 0x0007e20000100800 */
[----:B------:R-:W-:Y:S01]  /*2210*/  UIADD3 UR8, UR8, 0x100, URZ ;  /* 0x0000010008087890 */ /* 0x000fe2000fffe03f */
[----:B------:R-:W-:Y:S01]  /*2220*/  CS2R R14, SRZ ;  /* 0x00000000000e7805 */ /* 0x000fe2000001ff00 */
[----:B------:R-:W-:Y:S01]  /*2230*/  UMOV UR9, 0xc0000010 ;  /* 0xc000001000097882 */ /* 0x000fe20000000000 */
[----:B------:R3:W-:Y:S01]  /*2240*/  STL [R1+0x50], RZ ;  /* 0x000050ff01007387 */ /* 0x0007e20000100800 */
[----:B------:R-:W-:-:S02]  /*2250*/  ISETP.NE.AND P0, PT, RZ, UR7, PT ;  /* 0x00000007ff007c0c */ /* 0x000fc4000bf05270 */
[----:B------:R-:W-:Y:S02]  /*2260*/  CS2R R16, SRZ ;  /* 0x0000000000107805 */ /* 0x000fe4000001ff00 */
[----:B------:R-:W-:Y:S01]  /*2270*/  CS2R R18, SRZ ;  /* 0x0000000000127805 */ /* 0x000fe2000001ff00 */
[----:B------:R3:W-:Y:S01]  /*2280*/  STL [R1+0x4c], RZ ;  /* 0x00004cff01007387 */ /* 0x0007e20000100800 */
[----:B------:R-:W-:Y:S01]  /*2290*/  CS2R R20, SRZ ;  /* 0x0000000000147805 */ /* 0x000fe2000001ff00 */
[----:B------:R-:W-:Y:S01]  /*22a0*/  QGMMA.64x128x32.F32.E5M2.E5M2 R24, gdesc[UR8], RZ, !UPT, gsb0 ;  /* 0x01e00000081879f3 */ /* 0x000fe2000c0038ff */
[----:B------:R-:W-:Y:S01]  /*22b0*/  CS2R R22, SRZ ;  /* 0x0000000000167805 */ /* 0x000fe2000001ff00 */
[----:B------:R3:W-:Y:S01]  /*22c0*/  STL [R1+0x48], RZ ;  /* 0x000048ff01007387 */ /* 0x0007e20000100800 */
[----:B------:R-:W-:Y:S02]  /*22d0*/  CS2R R152, SRZ ;  /* 0x0000000000987805 */ /* 0x000fe4000001ff00 */
        /* <DEDUP_REMOVED lines=47> */
[----:B------:R-:W-:Y:S01]  /*25d0*/  CS2R R224, SRZ ;  /* 0x0000000000e07805 */ /* 0x000fe2000001ff00 */
[----:B------:R-:W-:Y:S02]  /*25e0*/  IMAD.MOV.U32 R226, RZ, RZ, RZ ;  /* 0x000000ffffe27224 */ /* 0x000fe400078e00ff */
[----:B------:R3:W-:Y:S04]  /*25f0*/  STL [R1+0x14], RZ ;  /* 0x000014ff01007387 */ /* 0x0007e80000100800 */
[----:B------:R3:W-:Y:S04]  /*2600*/  STL [R1+0x10], RZ ;  /* 0x000010ff01007387 */ /* 0x0007e80000100800 */
[----:B------:R3:W-:Y:S04]  /*2610*/  STL [R1+0xc], RZ ;  /* 0x00000cff01007387 */ /* 0x0007e80000100800 */
[----:B------:R3:W-:Y:S04]  /*2620*/  STL [R1+0x8], RZ ;  /* 0x000008ff01007387 */ /* 0x0007e80000100800 */
[----:B------:R3:W-:Y:S04]  /*2630*/  STL [R1+0x4], RZ ;  /* 0x000004ff01007387 */ /* 0x0007e80000100800 */
[----:B------:R3:W-:Y:S01]  /*2640*/  STL [R1], RZ ;  /* 0x000000ff01007387 */ /* 0x0007e20000100800 */
[----:B------:R-:W-:Y:S05]  /*2650*/  @!P0 BRA `(.L_x_23) ;  /* 0x0000000800808947 */ /* 0x000fea0003800000 */
[----:B------:R-:W-:Y:S02]  /*2660*/  WARPGROUP.DEPBAR.LE gsb0, 0x0 ;  /* 0x00008000000079c5 */ /* 0x000fe40000010000 */
[----:B------:R-:W-:-:S01]  /*2670*/  FADD R227, RZ, R58 ;  /* 0x0000003affe37221 */ /* 0x000fc20000000000 */
[----:B------:R-:W-:Y:S01]  /*2680*/  FADD R226, RZ, R88 ;  /* 0x00000058ffe27221 */ /* 0x000fe20000000000 */
[----:B------:R-:W-:-:S01]  /*2690*/  FADD R225, RZ, R89 ;  /* 0x00000059ffe17221 */ /* 0x000fc20000000000 */
[----:B------:R-:W-:Y:S01]  /*26a0*/  FADD R224, RZ, R90 ;  /* 0x0000005affe07221 */ /* 0x000fe20000000000 */
[----:B------:R-:W-:-:S01]  /*26b0*/  FADD R223, RZ, R91 ;  /* 0x0000005bffdf7221 */ /* 0x000fc20000000000 */
[----:B------:R0:W-:Y:S01]  /*26c0*/  STL [R1], R227 ;  /* 0x000000e301007387 */ /* 0x0001e20000100800 */
[----:B------:R-:W-:-:S01]  /*26d0*/  FADD R222, RZ, R92 ;  /* 0x0000005cffde7221 */ /* 0x000fc20000000000 */
[----:B------:R-:W-:Y:S01]  /*26e0*/  FADD R221, RZ, R93 ;  /* 0x0000005dffdd7221 */ /* 0x000fe20000000000 */
[----:B------:R-:W-:-:S01]  /*26f0*/  FADD R220, RZ, R94 ;  /* 0x0000005effdc7221 */ /* 0x000fc20000000000 */
[----:B------:R-:W-:Y:S01]  /*2700*/  FADD R219, RZ, R95 ;  /* 0x0000005fffdb7221 */ /* 0x000fe20000000000 */
[----:B------:R-:W-:-:S01]  /*2710*/  FADD R218, RZ, R96 ;  /* 0x00000060ffda7221 */ /* 0x000fc20000000000 */
[----:B------:R-:W-:Y:S01]  /*2720*/  FADD R217, RZ, R97 ;  /* 0x00000061ffd97221 */ /* 0x000fe20000000000 */
[----:B------:R-:W-:-:S01]  /*2730*/  FADD R216, RZ, R98 ;  /* 0x00000062ffd87221 */ /* 0x000fc20000000000 */
[----:B------:R-:W-:Y:S01]  /*2740*/  FADD R215, RZ, R99 ;  /* 0x00000063ffd77221 */ /* 0x000fe20000000000 */
[----:B------:R-:W-:-:S01]  /*2750*/  FADD R214, RZ, R100 ;  /* 0x00000064ffd67221 */ /* 0x000fc20000000000 */
[----:B0-----:R-:W-:Y:S01]  /*2760*/  FADD R227, RZ, R59 ;  /* 0x0000003bffe37221 */ /* 0x001fe20000000000 */
[----:B------:R-:W-:-:S01]  /*2770*/  FADD R213, RZ, R101 ;  /* 0x00000065ffd57221 */ /* 0x000fc20000000000 */
[----:B------:R-:W-:Y:S01]  /*2780*/  FADD R212, RZ, R102 ;  /* 0x00000066ffd47221 */ /* 0x000fe20000000000 */
[----:B------:R-:W-:-:S01]  /*2790*/  FADD R211, RZ, R103 ;  /* 0x00000067ffd37221 */ /* 0x000fc20000000000 */
[----:B------:R-:W-:Y:S01]  /*27a0*/  FADD R210, RZ, R104 ;  /* 0x00000068ffd27221 */ /* 0x000fe20000000000 */
[----:B------:R0:W-:Y:S01]  /*27b0*/  STL [R1+0x4], R227 ;  /* 0x000004e301007387 */ /* 0x0001e20000100800 */
        /* <DEDUP_REMOVED lines=93> */
[----:B------:R-:W-:Y:S01]  /*2d90*/  UMOV UR6, URZ ;  /* 0x0000003f00067c82 */ /* 0x000fe20008000000 */
[----:B0-----:R-:W-:-:S05]  /*2da0*/  FADD R227, RZ, R66 ;  /* 0x00000042ffe37221 */ /* 0x001fca0000000000 */
[----:B------:R0:W-:Y:S02]  /*2db0*/  STL [R1+0x20], R227 ;  /* 0x000020e301007387 */ /* 0x0001e40000100800 */
        /* <DEDUP_REMOVED lines=42> */
.L_x_23:
[----:B------:R-:W-:-:S04]  /*3060*/  UIADD3 UR18, UR5, 0x1, URZ ;  /* 0x0000000105127890 */ /* 0x000fc8000fffe03f */
[----:B------:R-:W-:-:S04]  /*3070*/  UISETP.NE.AND UP0, UPT, UR18, 0x12, UPT ;  /* 0x000000121200788c */ /* 0x000fc8000bf05270 */
[----:B------:R-:W-:Y:S02]  /*3080*/  USEL UR8, URZ, 0x1, UP0 ;  /* 0x000000013f087887 */ /* 0x000fe40008000000 */
[----:B------:R-:W-:Y:S02]  /*3090*/  USEL UR18, UR18, URZ, UP0 ;  /* 0x0000003f12127287 */ /* 0x000fe40008000000 */
[----:B------:R-:W-:-:S06]  /*30a0*/  ULOP3.LUT UR8, UR4, UR8, URZ, 0x3c, !UPT ;  /* 0x0000000804087292 */ /* 0x000fcc000f8e3c3f */
[----:B0-----:R-:W-:Y:S01]  /*30b0*/  IMAD.U32 R227, RZ, RZ, UR8 ;  /* 0x00000008ffe37e24 */ /* 0x001fe2000f8e00ff */
[----:B------:R-:W-:-:S06]  /*30c0*/  UMOV UR8, 0x1 ;  /* 0x0000000100087882 */ /* 0x000fcc0000000000 */
.L_x_18:
[----:B------:R-:W-:-:S04]  /*30d0*/  UISETP.LT.AND UP0, UPT, UR12, 0x1, UPT ;  /* 0x000000010c00788c */ /* 0x000fc8000bf01270 */
[----:B------:R-:W-:-:S04]  /*30e0*/  USEL UR9, UR12, 0x1, UP0 ;  /* 0x000000010c097887 */ /* 0x000fc80008000000 */
[----:B------:R-:W-:-:S04]  /*30f0*/  UIADD3 UR9, UR12, -UR9, URZ ;  /* 0x800000090c097290 */ /* 0x000fc8000fffe03f */
[----:B------:R-:W-:-:S06]  /*3100*/  UISETP.GE.AND UP0, UPT, UR9, 0x1, UPT ;  /* 0x000000010900788c */ /* 0x000fcc000bf06270 */
[----:B------:R-:W-:-:S13]  /*3110*/  PLOP3.LUT P0, PT, PT, PT, UP0, 0x80, 0x0 ;  /* 0x000000000000781c */ /* 0x000fda0003f0f008 */
[----:B------:R-:W-:Y:S05]  /*3120*/  @!P0 BRA `(.L_x_24) ;  /* 0x00000010009c8947 */ /* 0x000fea0003800000 */
[----:B------:R-:W-:Y:S01]  /*3130*/  IMAD.U32 R228, RZ, RZ, UR9 ;  /* 0x00000009ffe47e24 */ /* 0x000fe2000f8e00ff */
[----:B------:R-:W-:Y:S01]  /*3140*/  UMOV UR19, UR5 ;  /* 0x0000000500137c82 */ /* 0x000fe20008000000 */
[----:B------:R-:W-:-:S05]  /*3150*/  ULDC UR24, c[0x0][0x50c] ;  /* 0x0001430000187ab9 */ /* 0x000fca0000000800 */
.L_x_32:
[----:B------:R-:W-:-:S06]  /*3160*/  UISETP.NE.AND UP0, UPT, UR23, 0x3, UPT ;  /* 0x000000031700788c */ /* 0x000fcc000bf05270 */
[----:B------:R-:W-:-:S13]  /*3170*/  PLOP3.LUT P1, PT, PT, PT, UP0, 0x80, 0x0 ;  /* 0x000000000000781c */ /* 0x000fda0003f2f008 */
[----:B-1---5:R-:W-:Y:S05]  /*3180*/  @!P1 BRA `(.L_x_25) ;  /* 0x0000000000049947 */ /* 0x022fea0003800000 */
[----:B------:R-:W-:Y:S01]  /*3190*/  BPT.TRAP 0x1 ;  /* 0x000000040000795c */ /* 0x000fe20000300000 */
.L_x_25:
[----:B------:R-:W0:Y:S01]  /*31a0*/  S2UR UR9, SR_CgaCtaId ;  /* 0x00000000000979c3 */ /* 0x000e220000008800 */
[----:B------:R-:W-:Y:S01]  /*31b0*/  UMOV UR14, 0x400 ;  /* 0x00000400000e7882 */ /* 0x000fe20000000000 */
[----:B------:R-:W-:Y:S01]  /*31c0*/  SHF.L.U32 R229, R227, 0x1f, RZ ;  /* 0x0000001fe3e57819 */ /* 0x000fe200000006ff */
[----:B0-----:R-:W-:-:S04]  /*31d0*/  ULEA UR14, UR9, UR14, 0x18 ;  /* 0x0000000e090e7291 */ /* 0x001fc8000f8ec03f */
[----:B------:R-:W-:-:S09]  /*31e0*/  ULEA UR9, UR18, UR14, 0x3 ;  /* 0x0000000e12097291 */ /* 0x000fd2000f8e183f */
[----:B------:R0:W1:Y:S01]  /*31f0*/  SYNCS.PHASECHK.TRANS64.TRYWAIT P0, [UR9], R229 ;  /* 0x000000e5ff0075a7 */ /* 0x0000620008000149 */
[----:B------:R-:W-:Y:S05]  /*3200*/  @!P1 BRA `(.L_x_26) ;  /* 0x0000000000049947 */ /* 0x000fea0003800000 */
[----:B------:R-:W-:Y:S01]  /*3210*/  BPT.TRAP 0x1 ;  /* 0x000000040000795c */ /* 0x000fe20000300000 */
.L_x_26:
[----:B-1----:R-:W-:Y:S05]  /*3220*/  @P0 BRA `(.L_x_27) ;  /* 0x0000000000080947 */ /* 0x002fea0003800000 */
[----:B------:R-:W1:Y:S02]  /*3230*/  SYNCS.PHASECHK.TRANS64.TRYWAIT P0, [UR9], R229 ;  /* 0x000000e5ff0075a7 */ /* 0x000e640008000149 */
[----:B-1----:R-:W-:Y:S05]  /*3240*/  @!P0 BRA `(.L_x_28) ;  /* 0x000000dc002c8947 */ /* 0x002fea0003800000 */
.L_x_27:
[----:B------:R-:W-:Y:S01]  /*3250*/  UIADD3 UR9, UR14, 0x24200, URZ ;  /* 0x000242000e097890 */ /* 0x000fe2000fffe03f */
[----:B------:R-:W-:Y:S01]  /*3260*/  WARPGROUP.ARRIVE ;  /* 0x00000000000079c5 */ /* 0x000fe20000000000 */
[----:B------:R-:W-:Y:S02]  /*3270*/  UISETP.NE.AND UP0, UPT, UR7, URZ, UPT ;  /* 0x0000003f0700728c */ /* 0x000fe4000bf05270 */
[----:B------:R-:W-:Y:S02]  /*3280*/  USHF.R.U32.HI UR9, URZ, 0x4, UR9 ;  /* 0x000000043f097899 */ /* 0x000fe40008011609 */
[----:B------:R-:W-:Y:S02]  /*3290*/  USEL UR8, UR8, URZ, !UP0 ;  /* 0x0000003f08087287 */ /* 0x000fe4000c000000 */
[----:B------:R-:W-:Y:S02]  /*32a0*/  ULOP3.LUT UR9, UR9, 0x3fff, URZ, 0xc0, !UPT ;  /* 0x00003fff09097892 */ /* 0x000fe4000f8ec03f */
[----:B------:R-:W-:-:S02]  /*32b0*/  ULOP3.LUT UR7, UR15, 0x10000, URZ, 0xfc, !UPT ;  /* 0x000100000f077892 */ /* 0x000fc4000f8efc3f */
[----:B------:R-:W-:Y:S02]  /*32c0*/  ULOP3.LUT UR9, UR9, 0x10000, URZ, 0xfc, !UPT ;  /* 0x0001000009097892 */ /* 0x000fe4000f8efc3f */
[----:B------:R-:W-:Y:S02]  /*32d0*/  UISETP.NE.U32.AND UP0, UPT, UR8, URZ, UPT ;  /* 0x0000003f0800728c */ /* 0x000fe4000bf05070 */
[----:B------:R-:W-:Y:S02]  /*32e0*/  ULEA UR8, UR18, UR7, 0x9 ;  /* 0x0000000712087291 */ /* 0x000fe4000f8e483f */
[----:B------:R-:W-:Y:S01]  /*32f0*/  ULEA UR10, UR18, UR9, 0x8 ;  /* 0x00000009120a7291 */ /* 0x000fe2000f8e403f */
[----:B------:R-:W-:Y:S02]  /*3300*/  UMOV UR11, 0xc0000010 ;  /* 0xc0000010000b7882 */ /* 0x000fe40000000000 */
[----:B------:R-:W-:Y:S01]  /*3310*/  UMOV UR9, 0xc0000010 ;  /* 0xc000001000097882 */ /* 0x000fe20000000000 */
[----:B------:R-:W-:-:S05]  /*3320*/  UIADD3 UR6, UR6, 0x1, URZ ;  /* 0x0000000106067890 */ /* 0x000fca000fffe03f */
[----:B------:R-:W-:Y:S01]  /*3330*/  QGMMA.64x128x32.F32.E5M2.E5M2 R88, gdesc[UR8], R88, UP0 ;  /* 0x01e00000085879f3 */ /* 0x000fe2000bf03858 */
[----:B------:R-:W-:Y:S01]  /*3340*/  UIADD3 UR8, UR8, 0x100, URZ ;  /* 0x0000010008087890 */ /* 0x000fe2000fffe03f */
[----:B------:R-:W-:-:S10]  /*3350*/  UMOV UR9, 0xc0000010 ;  /* 0xc000001000097882 */ /* 0x000fd40000000000 */
[----:B------:R-:W-:Y:S01]  /*3360*/  QGMMA.64x128x32.F32.E5M2.E5M2 R24, gdesc[UR8], R24, UP0, gsb0 ;  /* 0x01e00000081879f3 */ /* 0x000fe2000b803818 */
[----:B------:R-:W-:-:S04]  /*3370*/  UISETP.NE.AND UP0, UPT, UR6, UR24, UPT ;  /* 0x000000180600728c */ /* 0x000fc8000bf05270 */
[----:B------:R-:W-:-:S06]  /*3380*/  USEL UR7, URZ, 0x1, UP0 ;  /* 0x000000013f077887 */ /* 0x000fcc0008000000 */
[----:B------:R-:W-:Y:S01]  /*3390*/  ISETP.NE.AND P0, PT, RZ, UR7, PT ;  /* 0x00000007ff007c0c */ /* 0x000fe2000bf05270 */
[----:B------:R-:W-:-:S12]  /*33a0*/  WARPGROUP.DEPBAR.LE gsb0, 0x1 ;  /* 0x00008000000079c5 */ /* 0x000fd80000010100 */
[----:B------:R-:W-:Y:S05]  /*33b0*/  @!P0 BRA `(.L_x_29) ;  /* 0x0000000c00808947 */ /* 0x000fea0003800000 */
[----:B------:R-:W-:Y:S02]  /*33c0*/  WARPGROUP.DEPBAR.LE gsb0, 0x0 ;  /* 0x00008000000079c5 */ /* 0x000fe40000010000 */
[----:B------:R-:W-:-:S01]  /*33d0*/  FADD R226, R88, R226 ;  /* 0x000000e258e27221 */ /* 0x000fc20000000000 */
[----:B------:R-:W-:Y:S01]  /*33e0*/  FADD R225, R89, R225 ;  /* 0x000000e159e17221 */ /* 0x000fe20000000000 */
[----:B------:R1:W-:Y:S01]  /*33f0*/  STL [R1+0x90], R227 ;  /* 0x000090e301007387 */ /* 0x0003e20000100800 */
[----:B------:R-:W-:-:S01]  /*3400*/  FADD R224, R90, R224 ;  /* 0x000000e05ae07221 */ /* 0x000fc20000000000 */
[----:B------:R-:W-:Y:S01]  /*3410*/  FADD R223, R91, R223 ;  /* 0x000000df5bdf7221 */ /* 0x000fe20000000000 */
[----:B------:R-:W-:-:S01]  /*3420*/  FADD R222, R92, R222 ;  /* 0x000000de5cde7221 */ /* 0x000fc20000000000 */
[----:B------:R-:W-:Y:S01]  /*3430*/  FADD R221, R93, R221 ;  /* 0x000000dd5ddd7221 */ /* 0x000fe20000000000 */
[----:B-1----:R-:W4:Y:S04]  /*3440*/  LDL.LU R227, [R1+0x30] ;  /* 0x0000300001e37983 */ /* 0x002f280000300800 */
[----:B------:R1:W-:Y:S01]  /*3450*/  STL [R1+0x94], R226 ;  /* 0x000094e201007387 */ /* 0x0003e20000100800 */
[----:B------:R-:W-:-:S01]  /*3460*/  FADD R220, R94, R220 ;  /* 0x000000dc5edc7221 */ /* 0x000fc20000000000 */
[----:B------:R-:W-:-:S02]  /*3470*/  FADD R219, R95, R219 ;  /* 0x000000db5fdb7221 */ /* 0x000fc40000000000 */
[----:B-1----:R-:W2:Y:S04]  /*3480*/  LDL.LU R226, [R1+0x2c] ;  /* 0x00002c0001e27983 */ /* 0x002ea80000300800 */
[----:B------:R1:W-:Y:S01]  /*3490*/  STL [R1+0x98], R225 ;  /* 0x000098e101007387 */ /* 0x0003e20000100800 */
[----:B------:R-:W-:-:S03]  /*34a0*/  FADD R218, R96, R218 ;  /* 0x000000da60da7221 */ /* 0x000fc60000000000 */
[----:B-1----:R-:W3:Y:S04]  /*34b0*/  LDL.LU R225, [R1+0x28] ;  /* 0x0000280001e17983 */ /* 0x002ee80000300800 */
        /* <DEDUP_REMOVED lines=9> */
[----:B------:R1:W-:Y:S04]  /*3550*/  STL [R1+0xa8], R221 ;  /* 0x0000a8dd01007387 */ /* 0x0003e80000100800 */
        /* <DEDUP_REMOVED lines=12> */
[----:B-1----:R-:W3:Y:S01]  /*3620*/  LDL.LU R215, [R1] ;  /* 0x0000000001d77983 */ /* 0x002ee20000300800 */
[----:B------:R-:W-:-:S01]  /*3630*/  FADD R214, R100, R214 ;  /* 0x000000d664d67221 */ /* 0x000fc20000000000 */
[----:B------:R-:W-:Y:S01]  /*3640*/  FADD R213, R101, R213 ;  /* 0x000000d565d57221 */ /* 0x000fe20000000000 */
[----:B------:R-:W-:-:S01]  /*3650*/  FADD R212, R102, R212 ;  /* 0x000000d466d47221 */ /* 0x000fc20000000000 */
[----:B------:R-:W-:Y:S01]  /*3660*/  FADD R211, R103, R211 ;  /* 0x000000d367d37221 */ /* 0x000fe20000000000 */
[----:B------:R-:W-:-:S01]  /*3670*/  FADD R210, R104, R210 ;  /* 0x000000d268d27221 */ /* 0x000fc20000000000 */
[----:B------:R-:W-:Y:S01]  /*3680*/  STL [R1+0xc4], R214 ;  /* 0x0000c4d601007387 */ /* 0x000fe20000100800 */
        /* <DEDUP_REMOVED lines=11> */
[----:B------:R1:W-:Y:S01]  /*3740*/  STL [R1+0xd0], R211 ;  /* 0x0000d0d301007387 */ /* 0x0003e20000100800 */
[----:B------:R-:W-:-:S01]  /*3750*/  FADD R200, R114, R200 ;  /* 0x000000c872c87221 */ /* 0x000fc20000000000 */
[----:B------:R-:W-:Y:S01]  /*3760*/  FADD R199, R115, R199 ;  /* 0x000000c773c77221 */ /* 0x000fe20000000000 */
        /* <DEDUP_REMOVED lines=69> */
[----:B-----5:R-:W-:Y:S01]  /*3bc0*/  FADD R0, R57, R0 ;  /* 0x0000000039007221 */ /* 0x020fe20000000000 */
[----:B----4-:R-:W-:-:S01]  /*3bd0*/  FADD R227, R70, R227 ;  /* 0x000000e346e37221 */ /* 0x010fc20000000000 */
[----:B--2---:R-:W-:Y:S01]  /*3be0*/  FADD R226, R69, R226 ;  /* 0x000000e245e27221 */ /* 0x004fe20000000000 */
[----:B---3--:R-:W-:-:S01]  /*3bf0*/  FADD R225, R68, R225 ;  /* 0x000000e144e17221 */ /* 0x008fc20000000000 */
        /* <DEDUP_REMOVED lines=9> */
[----:B------:R-:W-:-:S05]  /*3c90*/  FADD R215, R58, R215 ;  /* 0x000000d73ad77221 */ /* 0x000fca0000000000 */
[----:B------:R2:W-:Y:S04]  /*3ca0*/  STL [R1], R215 ;  /* 0x000000d701007387 */ /* 0x0005e80000100800 */
[----:B------:R3:W-:Y:S04]  /*3cb0*/  STL [R1+0x4], R216 ;  /* 0x000004d801007387 */ /* 0x0007e80000100800 */
        /* <DEDUP_REMOVED lines=8> */
[----:B-1----:R-:W4:Y:S04]  /*3d40*/  LDL.LU R211, [R1+0x34] ;  /* 0x0000340001d37983 */ /* 0x002f280000300800 */
[----:B------:R1:W-:Y:S04]  /*3d50*/  STL [R1+0x28], R225 ;  /* 0x000028e101007387 */ /* 0x0003e80000100800 */
[----:B------:R-:W4:Y:S04]  /*3d60*/  LDL.LU R212, [R1+0x38] ;  /* 0x0000380001d47983 */ /* 0x000f280000300800 */
[----:B------:R1:W-:Y:S04]  /*3d70*/  STL [R1+0x2c], R226 ;  /* 0x00002ce201007387 */ /* 0x0003e80000100800 */
[----:B------:R-:W4:Y:S04]  /*3d80*/  LDL.LU R213, [R1+0x3c] ;  /* 0x00003c0001d57983 */ /* 0x000f280000300800 */
[----:B------:R1:W-:Y:S04]  /*3d90*/  STL [R1+0x30], R227 ;  /* 0x000030e301007387 */ /* 0x0003e80000100800 */
[----:B------:R-:W4:Y:S04]  /*3da0*/  LDL.LU R214, [R1+0x40] ;  /* 0x0000400001d67983 */ /* 0x000f280000300800 */
[----:B--2---:R-:W2:Y:S04]  /*3db0*/  LDL.LU R215, [R1+0x44] ;  /* 0x0000440001d77983 */ /* 0x004ea80000300800 */
[----:B---3--:R-:W3:Y:S04]  /*3dc0*/  LDL.LU R216, [R1+0x48] ;  /* 0x0000480001d87983 */ /* 0x008ee80000300800 */
[----:B----4-:R-:W4:Y:S04]  /*3dd0*/  LDL.LU R217, [R1+0x4c] ;  /* 0x00004c0001d97983 */ /* 0x010f280000300800 */
[----:B0-----:R-:W4:Y:S04]  /*3de0*/  LDL.LU R218, [R1+0x50] ;  /* 0x0000500001da7983 */ /* 0x001f280000300800 */
[----:B------:R-:W4:Y:S04]  /*3df0*/  LDL.LU R219, [R1+0x54] ;  /* 0x0000540001db7983 */ /* 0x000f280000300800 */
[----:B------:R-:W4:Y:S04]  /*3e00*/  LDL.LU R220, [R1+0x58] ;  /* 0x0000580001dc7983 */ /* 0x000f280000300800 */
[----:B------:R-:W4:Y:S04]  /*3e10*/  LDL.LU R221, [R1+0x5c] ;  /* 0x00005c0001dd7983 */ /* 0x000f280000300800 */
[----:B------:R-:W4:Y:S04]  /*3e20*/  LDL.LU R222, [R1+0x60] ;  /* 0x0000600001de7983 */ /* 0x000f280000300800 */
[----:B------:R-:W4:Y:S04]  /*3e30*/  LDL.LU R223, [R1+0x64] ;  /* 0x0000640001df7983 */ /* 0x000f280000300800 */
[----:B------:R-:W4:Y:S04]  /*3e40*/  LDL.LU R224, [R1+0x68] ;  /* 0x0000680001e07983 */ /* 0x000f280000300800 */
[----:B-1----:R-:W4:Y:S04]  /*3e50*/  LDL.LU R225, [R1+0x6c] ;  /* 0x00006c0001e17983 */ /* 0x002f280000300800 */
[----:B------:R-:W4:Y:S04]  /*3e60*/  LDL.LU R226, [R1+0x70] ;  /* 0x0000700001e27983 */ /* 0x000f280000300800 */
[----:B------:R-:W4:Y:S01]  /*3e70*/  LDL.LU R227, [R1+0x74] ;  /* 0x0000740001e37983 */ /* 0x000f220000300800 */
[----:B------:R-:W-:-:S05]  /*3e80*/  FADD R211, R71, R211 ;  /* 0x000000d347d37221 */ /* 0x000fca0000000000 */
[----:B------:R0:W-:Y:S01]  /*3e90*/  STL [R1+0x34], R211 ;  /* 0x000034d301007387 */ /* 0x0001e20000100800 */
[----:B------:R-:W-:-:S03]  /*3ea0*/  FADD R212, R72, R212 ;  /* 0x000000d448d47221 */ /* 0x000fc60000000000 */
[----:B0-----:R1:W5:Y:S01]  /*3eb0*/  LDL.LU R211, [R1+0xd0] ;  /* 0x0000d00001d37983 */ /* 0x0013620000300800 */
[----:B------:R-:W-:-:S03]  /*3ec0*/  FADD R213, R73, R213 ;  /* 0x000000d549d57221 */ /* 0x000fc60000000000 */
[----:B------:R0:W-:Y:S01]  /*3ed0*/  STL [R1+0x38], R212 ;  /* 0x000038d401007387 */ /* 0x0001e20000100800 */
[----:B------:R-:W-:-:S01]  /*3ee0*/  FADD R214, R74, R214 ;  /* 0x000000d64ad67221 */ /* 0x000fc20000000000 */
[----:B--2---:R-:W-:Y:S02]  /*3ef0*/  FADD R215, R75, R215 ;  /* 0x000000d74bd77221 */ /* 0x004fe40000000000 */
[----:B0-----:R1:W5:Y:S01]  /*3f00*/  LDL.LU R212, [R1+0xcc] ;  /* 0x0000cc0001d47983 */ /* 0x0013620000300800 */
[----:B---3--:R-:W-:-:S03]  /*3f10*/  FADD R216, R76, R216 ;  /* 0x000000d84cd87221 */ /* 0x008fc60000000000 */
[----:B------:R0:W-:Y:S01]  /*3f20*/  STL [R1+0x3c], R213 ;  /* 0x00003cd501007387 */ /* 0x0001e20000100800 */
[----:B----4-:R-:W-:-:S03]  /*3f30*/  FADD R217, R77, R217 ;  /* 0x000000d94dd97221 */ /* 0x010fc60000000000 */
[----:B0-----:R1:W5:Y:S01]  /*3f40*/  LDL.LU R213, [R1+0xc8] ;  /* 0x0000c80001d57983 */ /* 0x0013620000300800 */
[----:B------:R-:W-:-:S03]  /*3f50*/  FADD R218, R78, R218 ;  /* 0x000000da4eda7221 */ /* 0x000fc60000000000 */
[----:B------:R0:W-:Y:S01]  /*3f60*/  STL [R1+0x40], R214 ;  /* 0x000040d601007387 */ /* 0x0001e20000100800 */
[----:B------:R-:W-:-:S01]  /*3f70*/  FADD R219, R79, R219 ;  /* 0x000000db4fdb7221 */ /* 0x000fc20000000000 */
[----:B------:R-:W-:Y:S02]  /*3f80*/  FADD R220, R80, R220 ;  /* 0x000000dc50dc7221 */ /* 0x000fe40000000000 */
[----:B0-----:R1:W5:Y:S04]  /*3f90*/  LDL.LU R214, [R1+0xc4] ;  /* 0x0000c40001d67983 */ /* 0x0013680000300800 */
[----:B------:R0:W-:Y:S01]  /*3fa0*/  STL [R1+0x44], R215 ;  /* 0x000044d701007387 */ /* 0x0001e20000100800 */
[----:B------:R-:W-:-:S01]  /*3fb0*/  FADD R221, R81, R221 ;  /* 0x000000dd51dd7221 */ /* 0x000fc20000000000 */
[----:B------:R-:W-:-:S02]  /*3fc0*/  FADD R222, R82, R222 ;  /* 0x000000de52de7221 */ /* 0x000fc40000000000 */
[----:B0-----:R1:W5:Y:S04]  /*3fd0*/  LDL.LU R215, [R1+0xc0] ;  /* 0x0000c00001d77983 */ /* 0x0013680000300800 */
[----:B------:R0:W-:Y:S01]  /*3fe0*/  STL [R1+0x48], R216 ;  /* 0x000048d801007387 */ /* 0x0001e20000100800 */
[----:B------:R-:W-:-:S03]  /*3ff0*/  FADD R223, R83, R223 ;  /* 0x000000df53df7221 */ /* 0x000fc60000000000 */
        /* <DEDUP_REMOVED lines=13> */
[----:B------:R0:W-:Y:S04]  /*40d0*/  STL [R1+0x5c], R221 ;  /* 0x00005cdd01007387 */ /* 0x0001e80000100800 */
        /* <DEDUP_REMOVED lines=12> */
[----:B0-----:R1:W5:Y:S01]  /*41a0*/  LDL.LU R227, [R1+0x90] ;  /* 0x0000900001e37983 */ /* 0x0013620000300800 */
[----:B------:R-:W-:-:S05]  /*41b0*/  UMOV UR6, URZ ;  /* 0x0000003f00067c82 */ /* 0x000fca0008000000 */
.L_x_29:
[----:B------:R-:W-:Y:S05]  /*41c0*/  @!P1 BRA `(.L_x_30) ;  /* 0x0000000000049947 */ /* 0x000fea0003800000 */
[----:B------:R-:W-:Y:S01]  /*41d0*/  BPT.TRAP 0x1 ;  /* 0x000000040000795c */ /* 0x000fe20000300000 */
.L_x_30:
[----:B------:R4:W-:Y:S04]  /*41e0*/  STL [R1+0x94], R2 ;  /* 0x0000940201007387 */ /* 0x0009e80000100800 */
[----:B----4-:R-:W4:Y:S04]  /*41f0*/  LDL R2, [R1+0x78] ;  /* 0x0000780001027983 */ /* 0x010f280000100800 */
[----:B-----5:R0:W-:Y:S04]  /*4200*/  STL [R1+0x90], R0 ;  /* 0x0000900001007387 */ /* 0x0201e80000100800 */
[----:B0-----:R-:W2:Y:S01]  /*4210*/  LDL R0, [R1+0x7c] ;  /* 0x00007c0001007983 */ /* 0x001ea20000100800 */
[----:B------:R-:W-:Y:S01]  /*4220*/  IMAD.U32 R229, RZ, RZ, UR19 ;  /* 0x00000013ffe57e24 */ /* 0x000fe2000f8e00ff */
[----:B----4-:R-:W-:-:S02]  /*4230*/  ISETP.NE.AND P0, PT, R2, RZ, PT ;  /* 0x000000ff0200720c */ /* 0x010fc40003f05270 */
[----:B------:R0:W5:Y:S11]  /*4240*/  LDL.LU R2, [R1+0x94] ;  /* 0x0000940001027983 */ /* 0x0001760000300800 */
[----:B------:R-:W-:-:S05]  /*4250*/  @P0 LEA R229, R229, UR14, 0x3 ;  /* 0x0000000ee5e50c11 */ /* 0x000fca000f8e18ff */
[----:B------:R-:W-:-:S05]  /*4260*/  @P0 VIADD R229, R229, 0x90 ;  /* 0x00000090e5e50836 */ /* 0x000fca0000000000 */
[----:B--2---:R-:W-:Y:S02]  /*4270*/  @P0 PRMT R229, R0, 0x654, R229 ;  /* 0x0000065400e50816 */ /* 0x004fe400000000e5 */
[----:B------:R0:W5:Y:S01]  /*4280*/  LDL.LU R0, [R1+0x90] ;  /* 0x0000900001007983 */ /* 0x0001620000300800 */
[----:B------:R-:W-:Y:S01]  /*4290*/  UISETP.GT.U32.AND UP0, UPT, UR13, 0x1, UPT ;  /* 0x000000010d00788c */ /* 0x000fe2000bf04070 */
[----:B------:R0:W-:Y:S05]  /*42a0*/  @P0 SYNCS.ARRIVE.TRANS64.RED.A1T0 RZ, [R229+URZ], RZ ;  /* 0x000000ffe5ff09a7 */ /* 0x0001ea000810043f */
[----:B------:R-:W-:-:S13]  /*42b0*/  PLOP3.LUT P0, PT, PT, PT, UP0, 0x80, 0x0 ;  /* 0x000000000000781c */ /* 0x000fda0003f0f008 */
[----:B0-----:R-:W-:Y:S05]  /*42c0*/  @P0 BRA `(.L_x_31) ;  /* 0x0000000000040947 */ /* 0x001fea0003800000 */
[----:B------:R-:W-:Y:S01]  /*42d0*/  BPT.TRAP 0x1 ;  /* 0x000000040000795c */ /* 0x000fe20000300000 */
.L_x_31:
[----:B------:R-:W-:Y:S01]  /*42e0*/  UIADD3 UR18, UR18, 0x1, URZ ;  /* 0x0000000112127890 */ /* 0x000fe2000fffe03f */
[C---:B------:R-:W-:Y:S01]  /*42f0*/  ISETP.GT.AND P0, PT, R228.reuse, 0x1, PT ;  /* 0x00000001e400780c */ /* 0x040fe20003f04270 */
[----:B------:R-:W-:Y:S01]  /*4300*/  UIADD3 UR19, UR19, 0x1, URZ ;  /* 0x0000000113137890 */ /* 0x000fe2000fffe03f */
[----:B------:R-:W-:Y:S01]  /*4310*/  VIADD R228, R228, 0xffffffff ;  /* 0xffffffffe4e47836 */ /* 0x000fe20000000000 */
[----:B------:R-:W-:Y:S02]  /*4320*/  UISETP.NE.AND UP0, UPT, UR18, 0x12, UPT ;  /* 0x000000121200788c */ /* 0x000fe4000bf05270 */
[----:B------:R-:W-:Y:S02]  /*4330*/  UISETP.NE.AND UP1, UPT, UR19, 0x12, UPT ;  /* 0x000000121300788c */ /* 0x000fe4000bf25270 */
[----:B------:R-:W-:Y:S02]  /*4340*/  USEL UR8, URZ, 0x1, UP0 ;  /* 0x000000013f087887 */ /* 0x000fe40008000000 */
[----:B------:R-:W-:-:S02]  /*4350*/  USEL UR18, UR18, URZ, UP0 ;  /* 0x0000003f12127287 */ /* 0x000fc40008000000 */
[----:B------:R-:W-:Y:S02]  /*4360*/  USEL UR19, UR19, URZ, UP1 ;  /* 0x0000003f13137287 */ /* 0x000fe40008800000 */
[----:B------:R-:W-:Y:S01]  /*4370*/  LOP3.LUT R227, R227, UR8, RZ, 0x3c, !PT ;  /* 0x00000008e3e37c12 */ /* 0x000fe2000f8e3cff */
[----:B------:R-:W-:Y:S01]  /*4380*/  UMOV UR8, 0x1 ;  /* 0x0000000100087882 */ /* 0x000fe20000000000 */
[----:B------:R-:W-:Y:S08]  /*4390*/  @P0 BRA `(.L_x_32) ;  /* 0xffffffec00700947 */ /* 0x000ff0000383ffff */
.L_x_24:
[----:B------:R-:W-:-:S04]  /*43a0*/  UISETP.NE.AND UP0, UPT, UR6, URZ, UPT ;  /* 0x0000003f0600728c */ /* 0x000fc8000bf05270 */
[----:B------:R-:W-:-:S06]  /*43b0*/  USEL UR6, URZ, 0x1, !UP0 ;  /* 0x000000013f067887 */ /* 0x000fcc000c000000 */
[----:B------:R-:W-:-:S13]  /*43c0*/  ISETP.NE.AND P0, PT, RZ, UR6, PT ;  /* 0x00000006ff007c0c */ /* 0x000fda000bf05270 */
[----:B------:R-:W-:Y:S05]  /*43d0*/  @!P0 BRA `(.L_x_33) ;  /* 0x0000000c00dc8947 */ /* 0x000fea0003800000 */
[----:B------:R-:W4:Y:S04]  /*43e0*/  LDL.LU R227, [R1+0x74] ;  /* 0x0000740001e37983 */ /* 0x000f280000300800 */
[----:B----4-:R0:W-:Y:S04]  /*43f0*/  STL [R1+0x90], R227 ;  /* 0x000090e301007387 */ /* 0x0101e80000100800 */
[----:B0-----:R-:W4:Y:S04]  /*4400*/  LDL.LU R227, [R1+0x70] ;  /* 0x0000700001e37983 */ /* 0x001f280000300800 */
        /* <DEDUP_REMOVED lines=55> */
[----:B0-----:R-:W4:Y:S01]  /*4780*/  LDL.LU R227, [R1] ;  /* 0x0000000001e37983 */ /* 0x001f220000300800 */
[----:B------:R-:W-:-:S02]  /*4790*/  WARPGROUP.DEPBAR.LE gsb0, 0x0 ;  /* 0x00008000000079c5 */ /* 0x000fc40000010000 */
[----:B------:R-:W-:Y:S01]  /*47a0*/  FADD R226, R88, R226 ;  /* 0x000000e258e27221 */ /* 0x000fe20000000000 */
        /* <DEDUP_REMOVED lines=95> */
[----:B-----5:R-:W-:Y:S01]  /*4da0*/  FADD R2, R56, R2 ;  /* 0x0000000238027221 */ /* 0x020fe20000000000 */
[----:B------:R-:W-:Y:S01]  /*4db0*/  FADD R0, R57, R0 ;  /* 0x0000000039007221 */ /* 0x000fe20000000000 */
[----:B----4-:R-:W-:-:S05]  /*4dc0*/  FADD R227, R58, R227 ;  /* 0x000000e33ae37221 */ /* 0x010fca0000000000 */
[----:B------:R0:W-:Y:S04]  /*4dd0*/  STL [R1], R227 ;  /* 0x000000e301007387 */ /* 0x0001e80000100800 */
[----:B0-----:R-:W4:Y:S02]  /*4de0*/  LDL.LU R227, [R1+0x100] ;  /* 0x0001000001e37983 */ /* 0x001f240000300800 */
[----:B----4-:R-:W-:-:S05]  /*4df0*/  FADD R227, R59, R227 ;  /* 0x000000e33be37221 */ /* 0x010fca0000000000 */
[----:B------:R0:W-:Y:S04]  /*4e00*/  STL [R1+0x4], R227 ;  /* 0x000004e301007387 */ /* 0x0001e80000100800 */
        /* <DEDUP_REMOVED lines=83> */
[----:B------:R0:W-:Y:S02]  /*5340*/  STL [R1+0x74], R227 ;  /* 0x000074e301007387 */ /* 0x0001e40000100800 */
.L_x_33:
[----:B------:R-:W-:Y:S02]  /*5350*/  WARPGROUP.DEPBAR.LE gsb0, 0x0 ;  /* 0x00008000000079c5 */ /* 0x000fe40000010000 */
[----:B------:R-:W4:Y:S02]  /*5360*/  LDC R24, c[0x0][0x28c] ;  /* 0x0000a300ff187b82 */ /* 0x000f240000000800 */
[----:B----4-:R-:W-:-:S13]  /*5370*/  ISETP.GE.AND P0, PT, R24, 0x1, PT ;  /* 0x000000011800780c */ /* 0x010fda0003f06270 */
[----:B------:R-:W-:Y:S05]  /*5380*/  @!P0 BRA `(.L_x_34) ;  /* 0x0000000000648947 */ /* 0x000fea0003800000 */
[----:B------:R-:W-:-:S06]  /*5390*/  UISETP.NE.AND UP0, UPT, UR23, 0x3, UPT ;  /* 0x000000031700788c */ /* 0x000fcc000bf05270 */
[----:B------:R-:W-:-:S13]  /*53a0*/  PLOP3.LUT P0, PT, PT, PT, UP0, 0x80, 0x0 ;  /* 0x000000000000781c */ /* 0x000fda0003f0f008 */
[----:B------:R-:W-:Y:S05]  /*53b0*/  @!P0 BRA `(.L_x_35) ;  /* 0x0000000000048947 */ /* 0x000fea0003800000 */
[----:B------:R-:W-:Y:S01]  /*53c0*/  BPT.TRAP 0x1 ;  /* 0x000000040000795c */ /* 0x000fe20000300000 */
.L_x_35:
[----:B0-----:R-:W4:Y:S01]  /*53d0*/  LDL R227, [R1+0x78] ;  /* 0x0000780001e37983 */ /* 0x001f220000100800 */
[----:B------:R-:W-:Y:S01]  /*53e0*/  BSSY B0, `(.L_x_36) ;  /* 0x000000f000007945 */ /* 0x000fe20003800000 */
[----:B----4-:R-:W-:-:S13]  /*53f0*/  ISETP.NE.AND P0, PT, R227, RZ, PT ;  /* 0x000000ffe300720c */ /* 0x010fda0003f05270 */
[----:B------:R-:W-:Y:S05]  /*5400*/  @!P0 BRA `(.L_x_37) ;  /* 0x0000000000308947 */ /* 0x000fea0003800000 */
[----:B------:R-:W4:Y:S01]  /*5410*/  LDL R227, [R1+0x7c] ;  /* 0x00007c0001e37983 */ /* 0x000f220000100800 */
[----:B------:R-:W-:-:S04]  /*5420*/  UISETP.LT.AND UP0, UPT, UR12, 0x1, UPT ;  /* 0x000000010c00788c */ /* 0x000fc8000bf01270 */
[----:B------:R-:W-:-:S04]  /*5430*/  USEL UR8, UR12, 0x1, UP0 ;  /* 0x000000010c087887 */ /* 0x000fc80008000000 */
[----:B------:R-:W-:-:S04]  /*5440*/  UIADD3 UR8, UR5, UR12, -UR8 ;  /* 0x0000000c05087290 */ /* 0x000fc8000fffe808 */
[----:B------:R-:W-:-:S04]  /*5450*/  UIMAD.WIDE.U32 UR6, UR8, 0x38e38e39, URZ ;  /* 0x38e38e39080678a5 */ /* 0x000fc8000f8e003f */
[----:B------:R-:W-:-:S04]  /*5460*/  USHF.R.U32.HI UR6, URZ, 0x2, UR7 ;  /* 0x000000023f067899 */ /* 0x000fc80008011607 */
[----:B------:R-:W-:-:S04]  /*5470*/  UIMAD UR8, UR6, -0x12, UR8 ;  /* 0xffffffee060878a4 */ /* 0x000fc8000f8e0208 */
[----:B------:R-:W-:-:S04]  /*5480*/  ULEA UR8, UR8, UR14, 0x3 ;  /* 0x0000000e08087291 */ /* 0x000fc8000f8e183f */
[----:B------:R-:W-:-:S06]  /*5490*/  UIADD3 UR8, UR8, 0x90, URZ ;  /* 0x0000009008087890 */ /* 0x000fcc000fffe03f */
[----:B------:R-:W-:-:S05]  /*54a0*/  IMAD.U32 R24, RZ, RZ, UR8 ;  /* 0x00000008ff187e24 */ /* 0x000fca000f8e00ff */
[----:B----4-:R-:W-:-:S04]  /*54b0*/  PRMT R24, R227, 0x654, R24 ;  /* 0x00000654e3187816 */ /* 0x010fc80000000018 */
[----:B------:R0:W-:Y:S03]  /*54c0*/  SYNCS.ARRIVE.TRANS64.RED.A1T0 RZ, [R24+URZ], RZ ;  /* 0x000000ff18ff79a7 */ /* 0x0001e6000810043f */
.L_x_37:
[----:B------:R-:W-:Y:S05]  /*54d0*/  BSYNC B0 ;  /* 0x0000000000007941 */ /* 0x000fea0003800000 */
.L_x_36:
[----:B------:R-:W-:-:S06]  /*54e0*/  UISETP.GT.U32.AND UP0, UPT, UR13, 0x1, UPT ;  /* 0x000000010d00788c */ /* 0x000fcc000bf04070 */
[----:B------:R-:W-:-:S13]  /*54f0*/  PLOP3.LUT P0, PT, PT, PT, UP0, 0x80, 0x0 ;  /* 0x000000000000781c */ /* 0x000fda0003f0f008 */
[----:B------:R-:W-:Y:S05]  /*5500*/  @P0 BRA `(.L_x_34) ;  /* 0x0000000000040947 */ /* 0x000fea0003800000 */
[----:B------:R-:W-:Y:S01]  /*5510*/  BPT.TRAP 0x1 ;  /* 0x000000040000795c */ /* 0x000fe20000300000 */
.L_x_34:
[----:B-----5:R4:W-:Y:S01]  /*5520*/  STL [R1+0x94], R2 ;  /* 0x0000940201007387 */ /* 0x0209e20000100800 */
[----:B------:R-:W1:Y:S01]  /*5530*/  LDC R29, c[0x0][0x288] ;  /* 0x0000a200ff1d7b82 */ /* 0x000e620000000800 */
[----:B------:R-:W-:Y:S02]  /*5540*/  UIADD3 UR9, UR12, UR5, URZ ;  /* 0x000000050c097290 */ /* 0x000fe4000fffe03f */
[----:B------:R-:W-:Y:S01]  /*5550*/  USHF.R.S32.HI UR10, URZ, 0x1f, UR22 ;  /* 0x0000001f3f0a7899 */ /* 0x000fe20008011416 */
[----:B------:R-:W-:Y:S01]  /*5560*/  ULDC.64 UR6, c[0x0][0x5d0] ;  /* 0x0001740000067ab9 */ /* 0x000fe20000000a00 */
[----:B------:R-:W-:Y:S01]  /*5570*/  ULDC UR11, c[0x0][0x284] ;  /* 0x0000a100000b7ab9 */ /* 0x000fe20000000800 */
[----:B----4-:R-:W4:Y:S04]  /*5580*/  LDL.LU R2, [R1+0x88] ;  /* 0x0000880001027983 */ /* 0x010f280000300800 */
[----:B------:R2:W-:Y:S04]  /*5590*/  STL [R1+0x90], R0 ;  /* 0x0000900001007387 */ /* 0x0005e80000100800 */
[----:B0-----:R-:W3:Y:S01]  /*55a0*/  LDL.LU R227, [R1+0x8c] ;  /* 0x00008c0001e37983 */ /* 0x001ee20000300800 */
[----:B--2---:R-:W0:Y:S02]  /*55b0*/  S2R R0, SR_TID.X ;  /* 0x0000000000007919 */ /* 0x004e240000002100 */
[----:B0-----:R-:W-:-:S02]  /*55c0*/  SHF.R.U32.HI R24, RZ, 0x2, R0 ;  /* 0x00000002ff187819 */ /* 0x001fc40000011600 */
[----:B------:R-:W-:Y:S02]  /*55d0*/  LOP3.LUT R26, R0, 0x60, RZ, 0xc0, !PT ;  /* 0x00000060001a7812 */ /* 0x000fe400078ec0ff */
[----:B------:R-:W-:Y:S02]  /*55e0*/  SHF.R.U32.HI R27, RZ, 0x7, R0 ;  /* 0x00000007ff1b7819 */ /* 0x000fe40000011600 */
[----:B------:R-:W-:Y:S02]  /*55f0*/  LOP3.LUT R25, R24, 0x7, RZ, 0xc0, !PT ;  /* 0x0000000718197812 */ /* 0x000fe400078ec0ff */
[----:B------:R-:W-:Y:S02]  /*5600*/  SHF.R.U32.HI R28, RZ, 0x1, R26 ;  /* 0x00000001ff1c7819 */ /* 0x000fe4000001161a */
[----:B------:R-:W-:Y:S02]  /*5610*/  LOP3.LUT R24, R27, 0x1, RZ, 0xc0, !PT ;  /* 0x000000011b187812 */ /* 0x000fe400078ec0ff */
[----:B------:R-:W-:Y:S01]  /*5620*/  IADD3 R27, RZ, -R28, -R25 ;  /* 0x8000001cff1b7210 */ /* 0x000fe20007ffe819 */
[----:B------:R-:W-:-:S02]  /*5630*/  IMAD.SHL.U32 R32, R0, 0x2, RZ ;  /* 0x0000000200207824 */ /* 0x000fc400078e00ff */
[C---:B------:R-:W-:Y:S02]  /*5640*/  IMAD.SHL.U32 R26, R24.reuse, 0x40, RZ ;  /* 0x00000040181a7824 */ /* 0x040fe400078e00ff */
[----:B------:R-:W-:Y:S01]  /*5650*/  IMAD R42, R24, -0x40, R27 ;  /* 0xffffffc0182a7824 */ /* 0x000fe200078e021b */
[----:B------:R-:W-:Y:S01]  /*5660*/  LOP3.LUT R24, R0, 0x3, RZ, 0xc0, !PT ;  /* 0x0000000300187812 */ /* 0x000fe200078ec0ff */
[----:B----4-:R-:W-:Y:S02]  /*5670*/  IMAD.SHL.U32 R41, R2, 0x80, RZ ;  /* 0x0000008002297824 */ /* 0x010fe400078e00ff */
[----:B------:R0:W5:Y:S04]  /*5680*/  LDL.LU R2, [R1+0x94] ;  /* 0x0000940001027983 */ /* 0x0001680000300800 */
[----:B------:R0:W5:Y:S01]  /*5690*/  LDL.LU R0, [R1+0x90] ;  /* 0x0000900001007983 */ /* 0x0001620000300800 */
[----:B------:R-:W-:Y:S01]  /*56a0*/  LOP3.LUT R43, R26, 0x40, R25, 0xe2, !PT ;  /* 0x000000401a2b7812 */ /* 0x000fe200078ee219 */
[----:B---3--:R-:W-:Y:S01]  /*56b0*/  IMAD.SHL.U32 R25, R227, 0x100, RZ ;  /* 0x00000100e3197824 */ /* 0x008fe200078e00ff */
[----:B------:R-:W-:Y:S01]  /*56c0*/  UISETP.GT.U32.AND UP0, UPT, UR9, 0x11, UPT ;  /* 0x000000110900788c */ /* 0x000fe2000bf04070 */
[C---:B-1----:R-:W-:Y:S01]  /*56d0*/  ISETP.GE.AND P0, PT, R41.reuse, R29, PT ;  /* 0x0000001d2900720c */ /* 0x042fe20003f06270 */
[----:B------:R-:W-:Y:S01]  /*56e0*/  UIMAD UR5, UR10, UR6, URZ ;  /* 0x000000060a0572a4 */ /* 0x000fe2000f8e023f */
[----:B------:R-:W-:Y:S01]  /*56f0*/  LOP3.LUT R32, R41, 0x6, R32, 0xf8, !PT ;  /* 0x0000000629207812 */ /* 0x000fe200078ef820 */
[----:B------:R-:W-:Y:S01]  /*5700*/  UISETP.LT.U32.AND UP0, UPT, UR12, 0x12, UP0 ;  /* 0x000000120c00788c */ /* 0x000fe20008701070 */
[----:B------:R-:W-:Y:S01]  /*5710*/  ISETP.GE.OR P0, PT, R25, UR11, P0 ;  /* 0x0000000b19007c0c */ /* 0x000fe20008706670 */
[----:B------:R-:W-:Y:S01]  /*5720*/  UISETP.GE.U32.AND UP1, UPT, UR12, 0x12, UPT ;  /* 0x000000120c00788c */ /* 0x000fe2000bf26070 */
[----:B------:R-:W-:Y:S01]  /*5730*/  IMAD.U32 R27, RZ, RZ, UR6 ;  /* 0x00000006ff1b7e24 */ /* 0x000fe2000f8e00ff */
[----:B------:R-:W-:Y:S01]  /*5740*/  UIMAD UR8, UR22, UR7, UR5 ;  /* 0x00000007160872a4 */ /* 0x000fe2000f8e0205 */
[----:B------:R-:W-:Y:S01]  /*5750*/  SHF.R.S32.HI R33, RZ, 0x1f, R32 ;  /* 0x0000001fff217819 */ /* 0x000fe20000011420 */
[----:B------:R-:W-:-:S02]  /*5760*/  UIMAD.WIDE.U32 UR6, UR9, 0x38e38e39, URZ ;  /* 0x38e38e39090678a5 */ /* 0x000fc4000f8e003f */
[----:B------:R-:W-:Y:S02]  /*5770*/  USEL UR5, URZ, 0x1, !UP0 ;  /* 0x000000013f057887 */ /* 0x000fe4000c000000 */
[----:B------:R-:W-:Y:S01]  /*5780*/  USHF.R.U32.HI UR6, URZ, 0x2, UR7 ;  /* 0x000000023f067899 */ /* 0x000fe20008011607 */
[----:B------:R-:W-:Y:S01]  /*5790*/  IMAD.WIDE.U32 R26, R27, UR22, R32 ;  /* 0x000000161b1a7c25 */ /* 0x000fe2000f8e0020 */
[----:B------:R-:W-:Y:S01]  /*57a0*/  ULOP3.LUT UR4, UR4, UR5, URZ, 0x3c, !UPT ;  /* 0x0000000504047292 */ /* 0x000fe2000f8e3c3f */
[----:B------:R-:W-:Y:S02]  /*57b0*/  IADD3 R42, -R25, UR11, R42 ;  /* 0x0000000b192a7c10 */ /* 0x000fe4000fffe12a */
[----:B------:R-:W-:Y:S01]  /*57c0*/  IMAD.WIDE R38, R227, 0x100, RZ ;  /* 0x00000100e3267825 */ /* 0x000fe200078e02ff */
[----:B------:R-:W-:Y:S02]  /*57d0*/  UIMAD UR5, UR6, -0x12, UR9 ;  /* 0xffffffee060578a4 */ /* 0x000fe4000f8e0209 */
[----:B------:R-:W-:Y:S01]  /*57e0*/  @UP1 ULOP3.LUT UR4, UR4, 0x1, UR6, 0x78, !UPT ;  /* 0x0000000104041892 */ /* 0x000fe2000f8e7806 */
[----:B------:R-:W-:-:S02]  /*57f0*/  IMAD R24, R24, -0x2, R29 ;  /* 0xfffffffe18187824 */ /* 0x000fc400078e021d */
[----:B------:R-:W-:Y:S01]  /*5800*/  VIADD R27, R27, UR8 ;  /* 0x000000081b1b7c36 */ /* 0x000fe20008000000 */
[----:B------:R-:W-:Y:S01]  /*5810*/  LOP3.LUT R43, R38, R43, R28, 0xfe, !PT ;  /* 0x0000002b262b7212 */ /* 0x000fe200078efe1c */
[----:B------:R-:W-:Y:S02]  /*5820*/  IMAD.IADD R41, R24, 0x1, -R41 ;  /* 0x0000000118297824 */ /* 0x000fe400078e0a29 */
[----:B------:R-:W-:Y:S01]  /*5830*/  IMAD.MOV.U32 R40, RZ, RZ, -0x1 ;  /* 0xffffffffff287424 */ /* 0x000fe200078e00ff */
[----:B0-----:R-:W-:Y:S06]  /*5840*/  @P0 BRA `(.L_x_38) ;  /* 0x0000008c00fc0947 */ /* 0x001fec0003800000 */
[----:B------:R-:W0:Y:S01]  /*5850*/  LDC.64 R28, c[0x0][0x5c8] ;  /* 0x00017200ff1c7b82 */ /* 0x000e220000000a00 */
[----:B------:R-:W-:Y:S01]  /*5860*/  ULDC.64 UR6, c[0x0][0x5c0] ;  /* 0x0001700000067ab9 */ /* 0x000fe20000000a00 */
[----:B------:R-:W-:Y:S01]  /*5870*/  BSSY B0, `(.L_x_38) ;  /* 0x00008fc000007945 */ /* 0x000fe20003800000 */
[-C--:B0-----:R-:W-:Y:S01]  /*5880*/  IMAD R24, R39, R28.reuse, RZ ;  /* 0x0000001c27187224 */ /* 0x081fe200078e02ff */
[----:B------:R-:W-:Y:S01]  /*5890*/  SHF.L.U64.HI R34, R28, 0x3, R29 ;  /* 0x000000031c227819 */ /* 0x000fe2000001021d */
[----:B------:R-:W-:-:S04]  /*58a0*/  IMAD.WIDE.U32 R26, R43, R28, R26 ;  /* 0x0000001c2b1a7225 */ /* 0x000fc800078e001a */
[----:B------:R-:W-:Y:S01]  /*58b0*/  IMAD R25, R43, R29, R24 ;  /* 0x0000001d2b197224 */ /* 0x000fe200078e0218 */
[----:B------:R-:W-:Y:S01]  /*58c0*/  IADD3 R24, P3, R26, UR6, RZ ;  /* 0x000000061a187c10 */ /* 0x000fe2000ff7e0ff */
[C---:B------:R-:W-:Y:S01]  /*58d0*/  IMAD.SHL.U32 R35, R28.reuse, 0x8, RZ ;  /* 0x000000081c237824 */ /* 0x040fe200078e00ff */
[----:B------:R-:W-:Y:S01]  /*58e0*/  LEA R30, P2, R28, R26, 0x7 ;  /* 0x0000001a1c1e7211 */ /* 0x000fe200078438ff */
[----:B------:R-:W-:-:S03]  /*58f0*/  IMAD.IADD R27, R27, 0x1, R25 ;  /* 0x000000011b1b7824 */ /* 0x000fc600078e0219 */
[----:B------:R-:W-:Y:S02]  /*5900*/  IADD3 R26, P1, P0, R26, UR6, R35 ;  /* 0x000000061a1a7c10 */ /* 0x000fe4000f83e023 */
[----:B------:R-:W-:Y:S02]  /*5910*/  IADD3.X R25, R27, UR7, RZ, P3, !PT ;  /* 0x000000071b197c10 */ /* 0x000fe40009ffe4ff */
[----:B------:R-:W-:Y:S02]  /*5920*/  FSETP.NEU.AND P3, PT, RZ, UR21, PT ;  /* 0x00000015ff007c0b */ /* 0x000fe4000bf6d000 */
[----:B------:R-:W-:Y:S02]  /*5930*/  LEA.HI.X R31, R28, R27, R29, 0x7, P2 ;  /* 0x0000001b1c1f7211 */ /* 0x000fe400010f3c1d */
[C---:B------:R-:W-:Y:S02]  /*5940*/  IADD3 R28, P2, R30.reuse, UR6, RZ ;  /* 0x000000061e1c7c10 */ /* 0x040fe4000ff5e0ff */
[----:B------:R-:W-:-:S02]  /*5950*/  IADD3 R30, P5, P6, R30, UR6, R35 ;  /* 0x000000061e1e7c10 */ /* 0x000fc4000febe023 */
[----:B------:R-:W-:Y:S02]  /*5960*/  IADD3.X R29, R31, UR7, RZ, P2, !PT ;  /* 0x000000071f1d7c10 */ /* 0x000fe400097fe4ff */
[--C-:B------:R-:W-:Y:S02]  /*5970*/  IADD3.X R27, R27, UR7, R34.reuse, P1, P0 ;  /* 0x000000071b1b7c10 */ /* 0x100fe40008fe0422 */
[----:B------:R-:W-:Y:S01]  /*5980*/  IADD3.X R31, R31, UR7, R34, P5, P6 ;  /* 0x000000071f1f7c10 */ /* 0x000fe2000afec422 */
[----:B------:R-:W-:Y:S06]  /*5990*/  @!P3 BRA `(.L_x_39) ;  /* 0x0000006c001cb947 */ /* 0x000fec0003800000 */
[----:B------:R-:W-:Y:S01]  /*59a0*/  ULDC.64 UR8, c[0x0][0x5b8] ;  /* 0x00016e0000087ab9 */ /* 0x000fe20000000a00 */
[----:B------:R-:W-:Y:S01]  /*59b0*/  ISETP.GE.AND P0, PT, R42, 0x1, PT ;  /* 0x000000012a00780c */ /* 0x000fe20003f06270 */
[----:B------:R-:W-:Y:S02]  /*59c0*/  UIMAD UR6, UR10, UR8, URZ ;  /* 0x000000080a0672a4 */ /* 0x000fe4000f8e023f */
[----:B------:R-:W-:Y:S01]  /*59d0*/  IMAD.U32 R35, RZ, RZ, UR8 ;  /* 0x00000008ff237e24 */ /* 0x000fe2000f8e00ff */
[----:B------:R-:W-:Y:S01]  /*59e0*/  BSSY B1, `(.L_x_40) ;  /* 0x0000010000017945 */ /* 0x000fe20003800000 */
[----:B------:R-:W-:Y:S01]  /*59f0*/  ISETP.LT.OR P3, PT, R41, 0x1, !P0 ;  /* 0x000000012900780c */ /* 0x000fe20004761670 */
[----:B------:R-:W-:Y:S02]  /*5a00*/  UIMAD UR6, UR22, UR9, UR6 ;  /* 0x00000009160672a4 */ /* 0x000fe4000f8e0206 */
[----:B------:R-:W-:Y:S01]  /*5a10*/  IMAD.WIDE.U32 R32, R35, UR22, R32 ;  /* 0x0000001623207c25 */ /* 0x000fe2000f8e0020 */
[----:B------:R-:W-:-:S03]  /*5a20*/  ULDC.64 UR8, c[0x0][0x5a8] ;  /* 0x00016a0000087ab9 */ /* 0x000fc60000000a00 */
[----:B------:R-:W-:Y:S02]  /*5a30*/  IMAD.MOV.U32 R36, RZ, RZ, R32 ;  /* 0x000000ffff247224 */ /* 0x000fe400078e0020 */
[----:B------:R-:W-:Y:S01]  /*5a40*/  VIADD R37, R33, UR6 ;  /* 0x0000000621257c36 */ /* 0x000fe20008000000 */
[----:B------:R-:W-:Y:S02]  /*5a50*/  ULDC.64 UR6, c[0x0][0x5b0] ;  /* 0x00016c0000067ab9 */ /* 0x000fe40000000a00 */
[----:B------:R-:W-:Y:S02]  /*5a60*/  IMAD R34, R39, UR6, RZ ;  /* 0x0000000627227c24 */ /* 0x000fe4000f8e02ff */
[----:B------:R-:W-:-:S04]  /*5a70*/  IMAD.WIDE.U32 R32, R43, UR6, R36 ;  /* 0x000000062b207c25 */ /* 0x000fc8000f8e0024 */
[--C-:B------:R-:W-:Y:S01]  /*5a80*/  IMAD R35, R43, UR7, R34.reuse ;  /* 0x000000072b237c24 */ /* 0x100fe2000f8e0222 */
[----:B------:R-:W-:Y:S02]  /*5a90*/  IADD3 R32, P1, R32, UR8, RZ ;  /* 0x0000000820207c10 */ /* 0x000fe4000ff3e0ff */
[----:B------:R-:W-:Y:S02]  /*5aa0*/  PRMT R34, RZ, 0x7610, R34 ;  /* 0x00007610ff227816 */ /* 0x000fe40000000022 */
[----:B------:R-:W-:Y:S01]  /*5ab0*/  IADD3.X R33, R33, UR9, R35, P1, !PT ;  /* 0x0000000921217c10 */ /* 0x000fe20008ffe423 */
[----:B------:R-:W-:Y:S08]  /*5ac0*/  @P3 BRA `(.L_x_41) ;  /* 0x0000000000043947 */ /* 0x000ff00003800000 */
[----:B------:R0:W5:Y:S02]  /*5ad0*/  LDG.E.U8 R34, desc[UR16][R32.64] ;  /* 0x0000001020227981 */ /* 0x000164000c1e1100 */
.L_x_41:
[----:B------:R-:W-:Y:S05]  /*5ae0*/  BSYNC B1 ;  /* 0x0000000000017941 */ /* 0x000fea0003800000 */
.L_x_40:
[----:B-----5:R-:W-:Y:S01]  /*5af0*/  LOP3.LUT R34, R34, 0xff, RZ, 0xc0, !PT ;  /* 0x000000ff22227812 */ /* 0x020fe200078ec0ff */
[----:B------:R-:W-:Y:S01]  /*5b00*/  BSSY B1, `(.L_x_42) ;  /* 0x000000b000017945 */ /* 0x000fe20003800000 */
[----:B------:R-:W-:Y:S02]  /*5b10*/  ISETP.LT.OR P2, PT, R41, 0x2, !P0 ;  /* 0x000000022900780c */ /* 0x000fe40004741670 */
[----:B------:R-:W-:-:S05]  /*5b20*/  F2FP.F16.E5M2.UNPACK_B R34, R34 ;  /* 0x00000022ff22723e */ /* 0x000fca00020004ff */
[----:B------:R-:W-:-:S05]  /*5b30*/  HADD2.F32 R34, -RZ, R34.H0_H0 ;  /* 0x20000022ff227230 */ /* 0x000fca0000004100 */
[----:B------:R-:W-:Y:S01]  /*5b40*/  FMUL R35, R34, UR21 ;  /* 0x0000001522237c20 */ /* 0x000fe20008400000 */
[----:B------:R-:W-:-:S03]  /*5b50*/  PRMT R34, RZ, 0x7610, R34 ;  /* 0x00007610ff227816 */ /* 0x000fc60000000022 */
[----:B------:R-:W-:-:S05]  /*5b60*/  FFMA R35, R226, UR20, R35 ;  /* 0x00000014e2237c23 */ /* 0x000fca0008000023 */
[----:B------:R-:W-:-:S05]  /*5b70*/  F2FP.SATFINITE.E5M2.F32.PACK_AB_MERGE_C R35, RZ, R35, RZ ;  /* 0x00000023ff23723e */ /* 0x000fca00048060ff */
[----:B------:R1:W-:Y:S01]  /*5b80*/  @!P3 STG.E.U8 desc[UR16][R24.64], R35 ;  /* 0x000000231800b986 */ /* 0x0003e2000c101110 */
[----:B------:R-:W-:Y:S05]  /*5b90*/  @P2 BRA `(.L_x_43) ;  /* 0x0000000000042947 */ /* 0x000fea0003800000 */
[----:B------:R2:W5:Y:S02]  /*5ba0*/  LDG.E.U8 R34, desc[UR16][R32.64+0x1] ;  /* 0x0000011020227981 */ /* 0x000564000c1e1100 */
.L_x_43:
[----:B------:R-:W-:Y:S05]  /*5bb0*/  BSYNC B1 ;  /* 0x0000000000017941 */ /* 0x000fea0003800000 */
.L_x_42:
[----:B-----5:R-:W-:Y:S01]  /*5bc0*/  LOP3.LUT R34, R34, 0xff, RZ, 0xc0, !PT ;  /* 0x000000ff22227812 */ /* 0x020fe200078ec0ff */
[----:B------:R-:W-:Y:S01]  /*5bd0*/  BSSY B1, `(.L_x_44) ;  /* 0x0000013000017945 */ /* 0x000fe20003800000 */
[----:B------:R-:W-:Y:S02]  /*5be0*/  IADD3 R45, P1, R43, 0x8, RZ ;  /* 0x000000082b2d7810 */ /* 0x000fe40007f3e0ff */
[----:B------:R-:W-:-:S03]  /*5bf0*/  F2FP.F16.E5M2.UNPACK_B R34, R34 ;  /* 0x00000022ff22723e */ /* 0x000fc600020004ff */
[----:B-1----:R-:W-:Y:S01]  /*5c00*/  IMAD.X R35, RZ, RZ, R39, P1 ;  /* 0x000000ffff237224 */ /* 0x002fe200008e0627 */
[----:B------:R-:W-:Y:S01]  /*5c10*/  ISETP.GE.AND P1, PT, R42, 0x9, PT ;  /* 0x000000092a00780c */ /* 0x000fe20003f26270 */
[----:B------:R-:W-:Y:S02]  /*5c20*/  HADD2.F32 R34, -RZ, R34.H0_H0 ;  /* 0x20000022ff227230 */ /* 0x000fe40000004100 */
[----:B------:R-:W-:Y:S01]  /*5c30*/  IMAD R46, R35, UR6, RZ ;  /* 0x00000006232e7c24 */ /* 0x000fe2000f8e02ff */
[----:B------:R-:W-:Y:S02]  /*5c40*/  ISETP.LT.OR P5, PT, R41, 0x1, !P1 ;  /* 0x000000012900780c */ /* 0x000fe40004fa1670 */
[----:B------:R-:W-:Y:S01]  /*5c50*/  FMUL R44, R34, UR21 ;  /* 0x00000015222c7c20 */ /* 0x000fe20008400000 */
[----:B------:R-:W-:-:S04]  /*5c60*/  IMAD.WIDE.U32 R34, R45, UR6, R36 ;  /* 0x000000062d227c25 */ /* 0x000fc8000f8e0024 */
[----:B------:R-:W-:Y:S01]  /*5c70*/  FFMA R44, R225, UR20, R44 ;  /* 0x00000014e12c7c23 */ /* 0x000fe2000800002c */
[----:B------:R-:W-:Y:S01]  /*5c80*/  IMAD R45, R45, UR7, R46 ;  /* 0x000000072d2d7c24 */ /* 0x000fe2000f8e022e */
[----:B------:R-:W-:-:S03]  /*5c90*/  IADD3 R34, P3, R34, UR8, RZ ;  /* 0x0000000822227c10 */ /* 0x000fc6000ff7e0ff */
[----:B------:R-:W-:Y:S02]  /*5ca0*/  F2FP.SATFINITE.E5M2.F32.PACK_AB_MERGE_C R47, RZ, R44, RZ ;  /* 0x0000002cff2f723e */ /* 0x000fe400048060ff */
[----:B------:R-:W-:Y:S02]  /*5cb0*/  IADD3.X R35, R35, UR9, R45, P3, !PT ;  /* 0x0000000923237c10 */ /* 0x000fe40009ffe42d */
[----:B------:R-:W-:Y:S01]  /*5cc0*/  PRMT R44, RZ, 0x7610, R44 ;  /* 0x00007610ff2c7816 */ /* 0x000fe2000000002c */
[----:B------:R1:W-:Y:S01]  /*5cd0*/  @!P2 STG.E.U8 desc[UR16][R24.64+0x1], R47 ;  /* 0x0000012f1800a986 */ /* 0x0003e2000c101110 */
[----:B------:R-:W-:Y:S05]  /*5ce0*/  @P5 BRA `(.L_x_45) ;  /* 0x0000000000045947 */ /* 0x000fea0003800000 */
[----:B------:R3:W5:Y:S02]  /*5cf0*/  LDG.E.U8 R44, desc[UR16][R34.64] ;  /* 0x00000010222c7981 */ /* 0x000764000c1e1100 */
.L_x_45:
[----:B------:R-:W-:Y:S05]  /*5d00*/  BSYNC B1 ;  /* 0x0000000000017941 */ /* 0x000fea0003800000 */
.L_x_44:
        /* <DEDUP_REMOVED lines=12> */
.L_x_47:
[----:B------:R-:W-:Y:S05]  /*5dd0*/  BSYNC B1 ;  /* 0x0000000000017941 */ /* 0x000fea0003800000 */
.L_x_46:
[----:B-----5:R-:W-:Y:S01]  /*5de0*/  LOP3.LUT R44, R44, 0xff, RZ, 0xc0, !PT ;  /* 0x000000ff2c2c7812 */ /* 0x020fe200078ec0ff */
[----:B------:R-:W-:Y:S01]  /*5df0*/  BSSY B1, `(.L_x_48) ;  /* 0x000000b000017945 */ /* 0x000fe20003800000 */
[----:B------:R-:W-:Y:S02]  /*5e00*/  ISETP.LT.OR P3, PT, R41, 0x9, !P0 ;  /* 0x000000092900780c */ /* 0x000fe40004761670 */
[----:B------:R-:W-:-:S05]  /*5e10*/  F2FP.F16.E5M2.UNPACK_B R44, R44 ;  /* 0x0000002cff2c723e */ /* 0x000fca00020004ff */
[----:B------:R-:W-:-:S05]  /*5e20*/  HADD2.F32 R44, -RZ, R44.H0_H0 ;  /* 0x2000002cff2c7230 */ /* 0x000fca0000004100 */
[----:B------:R-:W-:-:S04]  /*5e30*/  FMUL R44, R44, UR21 ;  /* 0x000000152c2c7c20 */ /* 0x000fc80008400000 */
[----:B------:R-:W-:-:S05]  /*5e40*/  FFMA R44, R223, UR20, R44 ;  /* 0x00000014df2c7c23 */ /* 0x000fca000800002c */
[----:B----4-:R-:W-:Y:S02]  /*5e50*/  F2FP.SATFINITE.E5M2.F32.PACK_AB_MERGE_C R45, RZ, R44, RZ ;  /* 0x0000002cff2d723e */ /* 0x010fe400048060ff */
[----:B------:R-:W-:-:S03]  /*5e60*/  PRMT R44, RZ, 0x7610, R44 ;  /* 0x00007610ff2c7816 */ /* 0x000fc6000000002c */
[----:B------:R4:W-:Y:S01]  /*5e70*/  @!P2 STG.E.U8 desc[UR16][R26.64+0x1], R45 ;  /* 0x0000012d1a00a986 */ /* 0x0009e2000c101110 */
[----:B------:R-:W-:Y:S05]  /*5e80*/  @P3 BRA `(.L_x_49) ;  /* 0x0000000000043947 */ /* 0x000fea0003800000 */
[----:B------:R0:W5:Y:S02]  /*5e90*/  LDG.E.U8 R44, desc[UR16][R32.64+0x8] ;  /* 0x00000810202c7981 */ /* 0x000164000c1e1100 */
.L_x_49:
[----:B------:R-:W-:Y:S05]  /*5ea0*/  BSYNC B1 ;  /* 0x0000000000017941 */ /* 0x000fea0003800000 */
.L_x_48:
[----:B-----5:R-:W-:Y:S01]  /*5eb0*/  LOP3.LUT R44, R44, 0xff, RZ, 0xc0, !PT ;  /* 0x000000ff2c2c7812 */ /* 0x020fe200078ec0ff */
[----:B------:R-:W-:Y:S01]  /*5ec0*/  BSSY B1, `(.L_x_50) ;  /* 0x000000b000017945 */ /* 0x000fe20003800000 */
[----:B------:R-:W-:Y:S02]  /*5ed0*/  ISETP.LT.OR P2, PT, R41, 0xa, !P0 ;  /* 0x0000000a2900780c */ /* 0x000fe40004741670 */
[----:B------:R-:W-:-:S05]  /*5ee0*/  F2FP.F16.E5M2.UNPACK_B R44, R44 ;  /* 0x0000002cff2c723e */ /* 0x000fca00020004ff */
[----:B------:R-:W-:-:S05]  /*5ef0*/  HADD2.F32 R44, -RZ, R44.H0_H0 ;  /* 0x2000002cff2c7230 */ /* 0x000fca0000004100 */
[----:B----4-:R-:W-:Y:S01]  /*5f00*/  FMUL R45, R44, UR21 ;  /* 0x000000152c2d7c20 */ /* 0x010fe20008400000 */
[----:B------:R-:W-:-:S03]  /*5f10*/  PRMT R44, RZ, 0x7610, R44 ;  /* 0x00007610ff2c7816 */ /* 0x000fc6000000002c */
[----:B------:R-:W-:-:S05]  /*5f20*/  FFMA R45, R222, UR20, R45 ;  /* 0x00000014de2d7c23 */ /* 0x000fca000800002d */
[----:B------:R-:W-:-:S05]  /*5f30*/  F2FP.SATFINITE.E5M2.F32.PACK_AB_MERGE_C R45, RZ, R45, RZ ;  /* 0x0000002dff2d723e */ /* 0x000fca00048060ff */
[----:B------:R4:W-:Y:S01]  /*5f40*/  @!P3 STG.E.U8 desc[UR16][R24.64+0x8], R45 ;  /* 0x0000082d1800b986 */ /* 0x0009e2000c101110 */
[----:B------:R-:W-:Y:S05]  /*5f50*/  @P2 BRA `(.L_x_51) ;  /* 0x0000000000042947 */ /* 0x000fea0003800000 */
[----:B------:R0:W5:Y:S02]  /*5f60*/  LDG.E.U8 R44, desc[UR16][R32.64+0x9] ;  /* 0x00000910202c7981 */ /* 0x000164000c1e1100 */
.L_x_51:
[----:B------:R-:W-:Y:S05]  /*5f70*/  BSYNC B1 ;  /* 0x0000000000017941 */ /* 0x000fea0003800000 */
.L_x_50:
        /* <DEDUP_REMOVED lines=12> */
.L_x_53:
[----:B------:R-:W-:Y:S05]  /*6040*/  BSYNC B1 ;  /* 0x0000000000017941 */ /* 0x000fea0003800000 */
.L_x_52:
        /* <DEDUP_REMOVED lines=12> */
.L_x_55:
[----:B------:R-:W-:Y:S05]  /*6110*/  BSYNC B1 ;  /* 0x0000000000017941 */ /* 0x000fea0003800000 */
.L_x_54:
        /* <DEDUP_REMOVED lines=12> */
.L_x_57:
[----:B------:R-:W-:Y:S05]  /*61e0*/  BSYNC B1 ;  /* 0x0000000000017941 */ /* 0x000fea0003800000 */
.L_x_56:
        /* <DEDUP_REMOVED lines=12> */
.L_x_59:
[----:B------:R-:W-:Y:S05]  /*62b0*/  BSYNC B1 ;  /* 0x0000000000017941 */ /* 0x000fea0003800000 */
.L_x_58:
        /* <DEDUP_REMOVED lines=12> */
.L_x_61:
[----:B------:R-:W-:Y:S05]  /*6380*/  BSYNC B1 ;  /* 0x0000000000017941 */ /* 0x000fea0003800000 */
.L_x_60:
        /* <DEDUP_REMOVED lines=12> */
.L_x_63:
[----:B------:R-:W-:Y:S05]  /*6450*/  BSYNC B1 ;  /* 0x0000000000017941 */ /* 0x000fea0003800000 */
.L_x_62:
        /* <DEDUP_REMOVED lines=12> */
.L_x_65:
[----:B------:R-:W-:Y:S05]  /*6520*/  BSYNC B1 ;  /* 0x0000000000017941 */ /* 0x000fea0003800000 */
.L_x_64:
        /* <DEDUP_REMOVED lines=12> */
.L_x_67:
[----:B------:R-:W-:Y:S05]  /*65f0*/  BSYNC B1 ;  /* 0x0000000000017941 */ /* 0x000fea0003800000 */
.L_x_66:
        /* <DEDUP_REMOVED lines=12> */
.L_x_69:
[----:B------:R-:W-:Y:S05]  /*66c0*/  BSYNC B1 ;  /* 0x0000000000017941 */ /* 0x000fea0003800000 */
.L_x_68:
        /* <DEDUP_REMOVED lines=12> */
.L_x_71:
[----:B------:R-:W-:Y:S05]  /*6790*/  BSYNC B1 ;  /* 0x0000000000017941 */ /* 0x000fea0003800000 */
.L_x_70:
        /* <DEDUP_REMOVED lines=12> */
.L_x_73:
[----:B------:R-:W-:Y:S05]  /*6860*/  BSYNC B1 ;  /* 0x0000000000017941 */ /* 0x000fea0003800000 */
.L_x_72:
        /* <DEDUP_REMOVED lines=12> */
.L_x_75:
[----:B------:R-:W-:Y:S05]  /*6930*/  BSYNC B1 ;  /* 0x0000000000017941 */ /* 0x000fea0003800000 */
.L_x_74:
        /* <DEDUP_REMOVED lines=12> */
.L_x_77:
[----:B------:R-:W-:Y:S05]  /*6a00*/  BSYNC B1 ;  /* 0x0000000000017941 */ /* 0x000fea0003800000 */
.L_x_76:
        /* <DEDUP_REMOVED lines=12> */
.L_x_79:
[----:B------:R-:W-:Y:S05]  /*6ad0*/  BSYNC B1 ;  /* 0x0000000000017941 */ /* 0x000fea0003800000 */
.L_x_78:
        /* <DEDUP_REMOVED lines=12> */
.L_x_81:
[----:B------:R-:W-:Y:S05]  /*6ba0*/  BSYNC B1 ;  /* 0x0000000000017941 */ /* 0x000fea0003800000 */
.L_x_80:
        /* <DEDUP_REMOVED lines=12> */
.L_x_83:
[----:B------:R-:W-:Y:S05]  /*6c70*/  BSYNC B1 ;  /* 0x0000000000017941 */ /* 0x000fea0003800000 */
.L_x_82:
        /* <DEDUP_REMOVED lines=12> */
.L_x_85:
[----:B------:R-:W-:Y:S05]  /*6d40*/  BSYNC B1 ;  /* 0x0000000000017941 */ /* 0x000fea0003800000 */
.L_x_84:
        /* <DEDUP_REMOVED lines=12> */
.L_x_87:
[----:B------:R-:W-:Y:S05]  /*6e10*/  BSYNC B1 ;  /* 0x0000000000017941 */ /* 0x000fea0003800000 */
.L_x_86:
        /* <DEDUP_REMOVED lines=12> */
.L_x_89:
[----:B------:R-:W-:Y:S05]  /*6ee0*/  BSYNC B1 ;  /* 0x0000000000017941 */ /* 0x000fea0003800000 */
.L_x_88:
        /* <DEDUP_REMOVED lines=12> */
.L_x_91:
[----:B------:R-:W-:Y:S05]  /*6fb0*/  BSYNC B1 ;  /* 0x0000000000017941 */ /* 0x000fea0003800000 */
.L_x_90:
        /* <DEDUP_REMOVED lines=12> */
.L_x_93:
[----:B------:R-:W-:Y:S05]  /*7080*/  BSYNC B1 ;  /* 0x0000000000017941 */ /* 0x000fea0003800000 */
.L_x_92:
        /* <DEDUP_REMOVED lines=12> */
.L_x_95:
[----:B------:R-:W-:Y:S05]  /*7150*/  BSYNC B1 ;  /* 0x0000000000017941 */ /* 0x000fea0003800000 */
.L_x_94:
        /* <DEDUP_REMOVED lines=12> */
.L_x_97:
[----:B------:R-:W-:Y:S05]  /*7220*/  BSYNC B1 ;  /* 0x0000000000017941 */ /* 0x000fea0003800000 */
.L_x_96:
        /* <DEDUP_REMOVED lines=12> */
.L_x_99:
[----:B------:R-:W-:Y:S05]  /*72f0*/  BSYNC B1 ;  /* 0x0000000000017941 */ /* 0x000fea0003800000 */
.L_x_98:
        /* <DEDUP_REMOVED lines=12> */
.L_x_101:
[----:B------:R-:W-:Y:S05]  /*73c0*/  BSYNC B1 ;  /* 0x0000000000017941 */ /* 0x000fea0003800000 */
.L_x_100:
        /* <DEDUP_REMOVED lines=12> */
.L_x_103:
[----:B------:R-:W-:Y:S05]  /*7490*/  BSYNC B1 ;  /* 0x0000000000017941 */ /* 0x000fea0003800000 */
.L_x_102:
        /* <DEDUP_REMOVED lines=12> */
.L_x_105:
[----:B------:R-:W-:Y:S05]  /*7560*/  BSYNC B1 ;  /* 0x0000000000017941 */ /* 0x000fea0003800000 */
.L_x_104:
        /* <DEDUP_REMOVED lines=12> */
.L_x_107:
[----:B------:R-:W-:Y:S05]  /*7630*/  BSYNC B1 ;  /* 0x0000000000017941 */ /* 0x000fea0003800000 */
.L_x_106:
        /* <DEDUP_REMOVED lines=12> */
.L_x_109:
[----:B------:R-:W-:Y:S05]  /*7700*/  BSYNC B1 ;  /* 0x0000000000017941 */ /* 0x000fea0003800000 */
.L_x_108:
        /* <DEDUP_REMOVED lines=12> */
.L_x_111:
[----:B------:R-:W-:Y:S05]  /*77d0*/  BSYNC B1 ;  /* 0x0000000000017941 */ /* 0x000fea0003800000 */
.L_x_110:
        /* <DEDUP_REMOVED lines=12> */
.L_x_113:
[----:B------:R-:W-:Y:S05]  /*78a0*/  BSYNC B1 ;  /* 0x0000000000017941 */ /* 0x000fea0003800000 */
.L_x_112:
        /* <DEDUP_REMOVED lines=12> */
.L_x_115:
[----:B------:R-:W-:Y:S05]  /*7970*/  BSYNC B1 ;  /* 0x0000000000017941 */ /* 0x000fea0003800000 */
.L_x_114:
        /* <DEDUP_REMOVED lines=12> */
.L_x_117:
[----:B------:R-:W-:Y:S05]  /*7a40*/  BSYNC B1 ;  /* 0x0000000000017941 */ /* 0x000fea0003800000 */
.L_x_116:
        /* <DEDUP_REMOVED lines=12> */
.L_x_119:
[----:B------:R-:W-:Y:S05]  /*7b10*/  BSYNC B1 ;  /* 0x0000000000017941 */ /* 0x000fea0003800000 */
.L_x_118:
        /* <DEDUP_REMOVED lines=12> */
.L_x_121:
[----:B------:R-:W-:Y:S05]  /*7be0*/  BSYNC B1 ;  /* 0x0000000000017941 */ /* 0x000fea0003800000 */
.L_x_120:
        /* <DEDUP_REMOVED lines=12> */
.L_x_123:
[----:B------:R-:W-:Y:S05]  /*7cb0*/  BSYNC B1 ;  /* 0x0000000000017941 */ /* 0x000fea0003800000 */
.L_x_122:
        /* <DEDUP_REMOVED lines=12> */
.L_x_125:
[----:B------:R-:W-:Y:S05]  /*7d80*/  BSYNC B1 ;  /* 0x0000000000017941 */ /* 0x000fea0003800000 */
.L_x_124:
        /* <DEDUP_REMOVED lines=12> */
.L_x_127:
[----:B------:R-:W-:Y:S05]  /*7e50*/  BSYNC B1 ;  /* 0x0000000000017941 */ /* 0x000fea0003800000 */
.L_x_126:
        /* <DEDUP_REMOVED lines=12> */
.L_x_129:
[----:B------:R-:W-:Y:S05]  /*7f20*/  BSYNC B1 ;  /* 0x0000000000017941 */ /* 0x000fea0003800000 */
.L_x_128:
        /* <DEDUP_REMOVED lines=12> */
.L_x_131:
[----:B------:R-:W-:Y:S05]  /*7ff0*/  BSYNC B1 ;  /* 0x0000000000017941 */ /* 0x000fea0003800000 */
.L_x_130:
        /* <DEDUP_REMOVED lines=12> */
.L_x_133:
[----:B------:R-:W-:Y:S05]  /*80c0*/  BSYNC B1 ;  /* 0x0000000000017941 */ /* 0x000fea0003800000 */
.L_x_132:
        /* <DEDUP_REMOVED lines=12> */
.L_x_135:
[----:B------:R-:W-:Y:S05]  /*8190*/  BSYNC B1 ;  /* 0x0000000000017941 */ /* 0x000fea0003800000 */
.L_x_134:
        /* <DEDUP_REMOVED lines=12> */
.L_x_137:
[----:B------:R-:W-:Y:S05]  /*8260*/  BSYNC B1 ;  /* 0x0000000000017941 */ /* 0x000fea0003800000 */
.L_x_136:
        /* <DEDUP_REMOVED lines=12> */
.L_x_139:
[----:B------:R-:W-:Y:S05]  /*8330*/  BSYNC B1 ;  /* 0x0000000000017941 */ /* 0x000fea0003800000 */
.L_x_138:
        /* <DEDUP_REMOVED lines=12> */
.L_x_141:
[----:B------:R-:W-:Y:S05]  /*8400*/  BSYNC B1 ;  /* 0x0000000000017941 */ /* 0x000fea0003800000 */
.L_x_140:
        /* <DEDUP_REMOVED lines=12> */
.L_x_143:
[----:B------:R-:W-:Y:S05]  /*84d0*/  BSYNC B1 ;  /* 0x0000000000017941 */ /* 0x000fea0003800000 */
.L_x_142:
        /* <DEDUP_REMOVED lines=12> */
.L_x_145:
[----:B------:R-:W-:Y:S05]  /*85a0*/  BSYNC B1 ;  /* 0x0000000000017941 */ /* 0x000fea0003800000 */
.L_x_144:
        /* <DEDUP_REMOVED lines=12> */
.L_x_147:
[----:B------:R-:W-:Y:S05]  /*8670*/  BSYNC B1 ;  /* 0x0000000000017941 */ /* 0x000fea0003800000 */
.L_x_146:
        /* <DEDUP_REMOVED lines=12> */
.L_x_149:
[----:B------:R-:W-:Y:S05]  /*8740*/  BSYNC B1 ;  /* 0x0000000000017941 */ /* 0x000fea0003800000 */
.L_x_148:
        /* <DEDUP_REMOVED lines=12> */
.L_x_151:
[----:B------:R-:W-:Y:S05]  /*8810*/  BSYNC B1 ;  /* 0x0000000000017941 */ /* 0x000fea0003800000 */
.L_x_150:
        /* <DEDUP_REMOVED lines=12> */
.L_x_153:
[----:B------:R-:W-:Y:S05]  /*88e0*/  BSYNC B1 ;  /* 0x0000000000017941 */ /* 0x000fea0003800000 */
.L_x_152:
        /* <DEDUP_REMOVED lines=12> */
.L_x_155:
[----:B------:R-:W-:Y:S05]  /*89b0*/  BSYNC B1 ;  /* 0x0000000000017941 */ /* 0x000fea0003800000 */
.L_x_154:
        /* <DEDUP_REMOVED lines=12> */
.L_x_157:
[----:B------:R-:W-:Y:S05]  /*8a80*/  BSYNC B1 ;  /* 0x0000000000017941 */ /* 0x000fea0003800000 */
.L_x_156:
        /* <DEDUP_REMOVED lines=12> */
.L_x_159:
[----:B------:R-:W-:Y:S05]  /*8b50*/  BSYNC B1 ;  /* 0x0000000000017941 */ /* 0x000fea0003800000 */
.L_x_158:
        /* <DEDUP_REMOVED lines=12> */
.L_x_161:
[----:B------:R-:W-:Y:S05]  /*8c20*/  BSYNC B1 ;  /* 0x0000000000017941 */ /* 0x000fea0003800000 */
.L_x_160:
        /* <DEDUP_REMOVED lines=12> */
.L_x_163:
[----:B------:R-:W-:Y:S05]  /*8cf0*/  BSYNC B1 ;  /* 0x0000000000017941 */ /* 0x000fea0003800000 */
.L_x_162:
[----:B-----5:R-:W-:Y:S01]  /*8d00*/  LOP3.LUT R44, R44, 0xff, RZ, 0xc0, !PT ;  /* 0x000000ff2c2c7812 */ /* 0x020fe200078ec0ff */
[----:B------:R-:W-:Y:S01]  /*8d10*/  BSSY B1, `(.L_x_164) ;  /* 0x000000b000017945 */ /* 0x000fe20003800000 */
[----:B------:R-:W-:Y:S02]  /*8d20*/  ISETP.LT.OR P2, PT, R41, 0x79, !P1 ;  /* 0x000000792900780c */ /* 0x000fe40004f41670 */
[----:B------:R-:W-:Y:S02]  /*8d30*/  F2FP.F16.E5M2.UNPACK_B R44, R44 ;  /* 0x0000002cff2c723e */ /* 0x000fe400020004ff */
[----:B0-2---:R-:W-:-:S03]  /*8d40*/  PRMT R32, RZ, 0x7610, R32 ;  /* 0x00007610ff207816 */ /* 0x005fc60000000020 */
[----:B------:R-:W-:-:S05]  /*8d50*/  HADD2.F32 R44, -RZ, R44.H0_H0 ;  /* 0x2000002cff2c7230 */ /* 0x000fca0000004100 */
[----:B------:R-:W-:-:S04]  /*8d60*/  FMUL R44, R44, UR21 ;  /* 0x000000152c2c7c20 */ /* 0x000fc80008400000 */
[----:B------:R-:W-:-:S05]  /*8d70*/  FFMA R44, R165, UR20, R44 ;  /* 0x00000014a52c7c23 */ /* 0x000fca000800002c */
[----:B------:R-:W-:-:S05]  /*8d80*/  F2FP.SATFINITE.E5M2.F32.PACK_AB_MERGE_C R33, RZ, R44, RZ ;  /* 0x0000002cff21723e */ /* 0x000fca00048060ff */
[----:B------:R0:W-:Y:S01]  /*8d90*/  @!P0 STG.E.U8 desc[UR16][R24.64+0x79], R33 ;  /* 0x0000792118008986 */ /* 0x0001e2000c101110 */
[----:B------:R-:W-:Y:S05]  /*8da0*/  @P2 BRA `(.L_x_165) ;  /* 0x0000000000042947 */ /* 0x000fea0003800000 */
[----:B------:R2:W5:Y:S02]  /*8db0*/  LDG.E.U8 R32, desc[UR16][R34.64+0x78] ;  /* 0x0000781022207981 */ /* 0x000564000c1e1100 */
.L_x_165:
[----:B------:R-:W-:Y:S05]  /*8dc0*/  BSYNC B1 ;  /* 0x0000000000017941 */ /* 0x000fea0003800000 */
.L_x_164:
[----:B-----5:R-:W-:Y:S01]  /*8dd0*/  LOP3.LUT R32, R32, 0xff, RZ, 0xc0, !PT ;  /* 0x000000ff20207812 */ /* 0x020fe200078ec0ff */
[----:B------:R-:W-:Y:S01]  /*8de0*/  BSSY B1, `(.L_x_166) ;  /* 0x000000b000017945 */ /* 0x000fe20003800000 */
[----:B------:R-:W-:Y:S02]  /*8df0*/  ISETP.LT.OR P1, PT, R41, 0x7a, !P1 ;  /* 0x0000007a2900780c */ /* 0x000fe40004f21670 */
[----:B------:R-:W-:Y:S02]  /*8e00*/  F2FP.F16.E5M2.UNPACK_B R32, R32 ;  /* 0x00000020ff20723e */ /* 0x000fe400020004ff */
[----:B01--4-:R-:W-:-:S03]  /*8e10*/  PRMT R24, RZ, 0x7610, R24 ;  /* 0x00007610ff187816 */ /* 0x013fc60000000018 */
[----:B------:R-:W-:-:S05]  /*8e20*/  HADD2.F32 R32, -RZ, R32.H0_H0 ;  /* 0x20000020ff207230 */ /* 0x000fca0000004100 */
[----:B------:R-:W-:-:S04]  /*8e30*/  FMUL R25, R32, UR21 ;  /* 0x0000001520197c20 */ /* 0x000fc80008400000 */
[----:B------:R-:W-:-:S05]  /*8e40*/  FFMA R25, R164, UR20, R25 ;  /* 0x00000014a4197c23 */ /* 0x000fca0008000019 */
[----:B------:R-:W-:-:S05]  /*8e50*/  F2FP.SATFINITE.E5M2.F32.PACK_AB_MERGE_C R25, RZ, R25, RZ ;  /* 0x00000019ff19723e */ /* 0x000fca00048060ff */
[----:B------:R0:W-:Y:S01]  /*8e60*/  @!P2 STG.E.U8 desc[UR16][R26.64+0x78], R25 ;  /* 0x000078191a00a986 */ /* 0x0001e2000c101110 */
[----:B------:R-:W-:Y:S05]  /*8e70*/  @P1 BRA `(.L_x_167) ;  /* 0x0000000000041947 */ /* 0x000fea0003800000 */
[----:B------:R1:W5:Y:S02]  /*8e80*/  LDG.E.U8 R24, desc[UR16][R34.64+0x79] ;  /* 0x0000791022187981 */ /* 0x000364000c1e1100 */
.L_x_167:
[----:B------:R-:W-:Y:S05]  /*8e90*/  BSYNC B1 ;  /* 0x0000000000017941 */ /* 0x000fea0003800000 */
.L_x_166:
[----:B-----5:R-:W-:Y:S01]  /*8ea0*/  LOP3.LUT R24, R24, 0xff, RZ, 0xc0, !PT ;  /* 0x000000ff18187812 */ /* 0x020fe200078ec0ff */
[----:B------:R-:W-:Y:S01]  /*8eb0*/  BSSY B1, `(.L_x_168) ;  /* 0x0000013000017945 */ /* 0x000fe20003800000 */
[----:B------:R-:W-:Y:S02]  /*8ec0*/  IADD3 R33, P0, R43, 0x80, RZ ;  /* 0x000000802b217810 */ /* 0x000fe40007f1e0ff */
[----:B------:R-:W-:-:S03]  /*8ed0*/  F2FP.F16.E5M2.UNPACK_B R24, R24 ;  /* 0x00000018ff18723e */ /* 0x000fc600020004ff */
[----:B0-----:R-:W-:Y:S01]  /*8ee0*/  IMAD.X R25, RZ, RZ, R39, P0 ;  /* 0x000000ffff197224 */ /* 0x001fe200000e0627 */
[----:B------:R-:W-:Y:S01]  /*8ef0*/  ISETP.GE.AND P0, PT, R42, 0x81, PT ;  /* 0x000000812a00780c */ /* 0x000fe20003f06270 */
[----:B------:R-:W-:Y:S02]  /*8f00*/  HADD2.F32 R24, -RZ, R24.H0_H0 ;  /* 0x20000018ff187230 */ /* 0x000fe40000004100 */
[----:B-123--:R-:W-:Y:S01]  /*8f10*/  IMAD R34, R25, UR6, RZ ;  /* 0x0000000619227c24 */ /* 0x00efe2000f8e02ff */
        /* <DEDUP_REMOVED lines=12> */
.L_x_169:
[----:B------:R-:W-:Y:S05]  /*8fe0*/  BSYNC B1 ;  /* 0x0000000000017941 */ /* 0x000fea0003800000 */
.L_x_168:
[----:B-----5:R-:W-:Y:S01]  /*8ff0*/  LOP3.LUT R32, R32, 0xff, RZ, 0xc0, !PT ;  /* 0x000000ff20207812 */ /* 0x020fe200078ec0ff */
[----:B------:R-:W-:Y:S01]  /*9000*/  BSSY B1, `(.L_x_170) ;  /* 0x000000b000017945 */ /* 0x000fe20003800000 */
[----:B------:R-:W-:Y:S02]  /*9010*/  ISETP.LT.OR P2, PT, R41, 0x2, !P0 ;  /* 0x000000022900780c */ /* 0x000fe40004741670 */
[----:B------:R-:W-:Y:S02]  /*9020*/  F2FP.F16.E5M2.UNPACK_B R32, R32 ;  /* 0x00000020ff20723e */ /* 0x000fe400020004ff */
[----:B0-----:R-:W-:-:S03]  /*9030*/  PRMT R26, RZ, 0x7610, R26 ;  /* 0x00007610ff1a7816 */ /* 0x001fc6000000001a */
[----:B------:R-:W-:-:S05]  /*9040*/  HADD2.F32 R32, -RZ, R32.H0_H0 ;  /* 0x20000020ff207230 */ /* 0x000fca0000004100 */
[----:B------:R-:W-:-:S04]  /*9050*/  FMUL R27, R32, UR21 ;  /* 0x00000015201b7c20 */ /* 0x000fc80008400000 */
[----:B------:R-:W-:-:S05]  /*9060*/  FFMA R27, R162, UR20, R27 ;  /* 0x00000014a21b7c23 */ /* 0x000fca000800001b */
[----:B------:R-:W-:-:S05]  /*9070*/  F2FP.SATFINITE.E5M2.F32.PACK_AB_MERGE_C R27, RZ, R27, RZ ;  /* 0x0000001bff1b723e */ /* 0x000fca00048060ff */
[----:B------:R0:W-:Y:S01]  /*9080*/  @!P3 STG.E.U8 desc[UR16][R28.64], R27 ;  /* 0x0000001b1c00b986 */ /* 0x0001e2000c101110 */
[----:B------:R-:W-:Y:S05]  /*9090*/  @P2 BRA `(.L_x_171) ;  /* 0x0000000000042947 */ /* 0x000fea0003800000 */
[----:B------:R2:W5:Y:S02]  /*90a0*/  LDG.E.U8 R26, desc[UR16][R24.64+0x1] ;  /* 0x00000110181a7981 */ /* 0x000564000c1e1100 */
.L_x_171:
[----:B------:R-:W-:Y:S05]  /*90b0*/  BSYNC B1 ;  /* 0x0000000000017941 */ /* 0x000fea0003800000 */
.L_x_170:
[----:B-----5:R-:W-:Y:S01]  /*90c0*/  LOP3.LUT R26, R26, 0xff, RZ, 0xc0, !PT ;  /* 0x000000ff1a1a7812 */ /* 0x020fe200078ec0ff */
[----:B------:R-:W-:Y:S01]  /*90d0*/  BSSY B1, `(.L_x_172) ;  /* 0x0000013000017945 */ /* 0x000fe20003800000 */
[----:B------:R-:W-:Y:S02]  /*90e0*/  IADD3 R43, P1, R43, 0x88, RZ ;  /* 0x000000882b2b7810 */ /* 0x000fe40007f3e0ff */
[----:B------:R-:W-:Y:S02]  /*90f0*/  F2FP.F16.E5M2.UNPACK_B R26, R26 ;  /* 0x0000001aff1a723e */ /* 0x000fe400020004ff */
[----:B------:R-:W-:Y:S01]  /*9100*/  PRMT R32, RZ, 0x7610, R32 ;  /* 0x00007610ff207816 */ /* 0x000fe20000000020 */
[----:B------:R-:W-:Y:S01]  /*9110*/  IMAD.X R38, RZ, RZ, R39, P1 ;  /* 0x000000ffff267224 */ /* 0x000fe200008e0627 */
[----:B------:R-:W-:Y:S01]  /*9120*/  ISETP.GE.AND P1, PT, R42, 0x89, PT ;  /* 0x000000892a00780c */ /* 0x000fe20003f26270 */
[----:B------:R-:W-:Y:S02]  /*9130*/  HADD2.F32 R26, -RZ, R26.H0_H0 ;  /* 0x2000001aff1a7230 */ /* 0x000fe40000004100 */
[----:B------:R-:W-:Y:S01]  /*9140*/  IMAD R38, R38, UR6, RZ ;  /* 0x0000000626267c24 */ /* 0x000fe2000f8e02ff */
[----:B------:R-:W-:Y:S01]  /*9150*/  ISETP.LT.OR P5, PT, R41, 0x1, !P1 ;  /* 0x000000012900780c */ /* 0x000fe20004fa1670 */
[----:B------:R-:W-:-:S04]  /*9160*/  IMAD.WIDE.U32 R36, R43, UR6, R36 ;  /* 0x000000062b247c25 */ /* 0x000fc8000f8e0024 */
[----:B------:R-:W-:Y:S01]  /*9170*/  FMUL R26, R26, UR21 ;  /* 0x000000151a1a7c20 */ /* 0x000fe20008400000 */
[----:B------:R-:W-:-:S03]  /*9180*/  IMAD R43, R43, UR7, R38 ;  /* 0x000000072b2b7c24 */ /* 0x000fc6000f8e0226 */
[----:B------:R-:W-:Y:S01]  /*9190*/  FFMA R161, R161, UR20, R26 ;  /* 0x00000014a1a17c23 */ /* 0x000fe2000800001a */
[----:B------:R-:W-:-:S04]  /*91a0*/  IADD3 R26, P3, R36, UR8, RZ ;  /* 0x00000008241a7c10 */ /* 0x000fc8000ff7e0ff */
[----:B------:R-:W-:Y:S02]  /*91b0*/  F2FP.SATFINITE.E5M2.F32.PACK_AB_MERGE_C R161, RZ, R161, RZ ;  /* 0x000000a1ffa1723e */ /* 0x000fe400048060ff */
[----:B0-----:R-:W-:-:S03]  /*91c0*/  IADD3.X R27, R37, UR9, R43, P3, !PT ;  /* 0x00000009251b7c10 */ /* 0x001fc60009ffe42b */
[----:B------:R0:W-:Y:S01]  /*91d0*/  @!P2 STG.E.U8 desc[UR16][R28.64+0x1], R161 ;  /* 0x000001a11c00a986 */ /* 0x0001e2000c101110 */
[----:B------:R-:W-:Y:S05]  /*91e0*/  @P5 BRA `(.L_x_173) ;  /* 0x0000000000045947 */ /* 0x000fea0003800000 */
[----:B------:R3:W5:Y:S02]  /*91f0*/  LDG.E.U8 R32, desc[UR16][R26.64] ;  /* 0x000000101a207981 */ /* 0x000764000c1e1100 */
.L_x_173:
[----:B------:R-:W-:Y:S05]  /*9200*/  BSYNC B1 ;  /* 0x0000000000017941 */ /* 0x000fea0003800000 */
.L_x_172:
        /* <DEDUP_REMOVED lines=12> */
.L_x_175:
[----:B------:R-:W-:Y:S05]  /*92d0*/  BSYNC B1 ;  /* 0x0000000000017941 */ /* 0x000fea0003800000 */
.L_x_174:
        /* <DEDUP_REMOVED lines=12> */
.L_x_177:
[----:B------:R-:W-:Y:S05]  /*93a0*/  BSYNC B1 ;  /* 0x0000000000017941 */ /* 0x000fea0003800000 */
.L_x_176:
        /* <DEDUP_REMOVED lines=12> */
.L_x_179:
[----:B------:R-:W-:Y:S05]  /*9470*/  BSYNC B1 ;  /* 0x0000000000017941 */ /* 0x000fea0003800000 */
.L_x_178:
        /* <DEDUP_REMOVED lines=12> */
.L_x_181:
[----:B------:R-:W-:Y:S05]  /*9540*/  BSYNC B1 ;  /* 0x0000000000017941 */ /* 0x000fea0003800000 */
.L_x_180:
        /* <DEDUP_REMOVED lines=12> */
.L_x_183:
[----:B------:R-:W-:Y:S05]  /*9610*/  BSYNC B1 ;  /* 0x0000000000017941 */ /* 0x000fea0003800000 */
.L_x_182:
        /* <DEDUP_REMOVED lines=12> */
.L_x_185:
[----:B------:R-:W-:Y:S05]  /*96e0*/  BSYNC B1 ;  /* 0x0000000000017941 */ /* 0x000fea0003800000 */
.L_x_184:
        /* <DEDUP_REMOVED lines=12> */
.L_x_187:
[----:B------:R-:W-:Y:S05]  /*97b0*/  BSYNC B1 ;  /* 0x0000000000017941 */ /* 0x000fea0003800000 */
.L_x_186:
        /* <DEDUP_REMOVED lines=12> */
.L_x_189:
[----:B------:R-:W-:Y:S05]  /*9880*/  BSYNC B1 ;  /* 0x0000000000017941 */ /* 0x000fea0003800000 */
.L_x_188:
        /* <DEDUP_REMOVED lines=12> */
.L_x_191:
[----:B------:R-:W-:Y:S05]  /*9950*/  BSYNC B1 ;  /* 0x0000000000017941 */ /* 0x000fea0003800000 */
.L_x_190:
[----:B-----5:R-:W-:Y:S01]  /*9960*/  LOP3.LUT R32, R32, 0xff, RZ, 0xc0, !PT ;  /* 0x000000ff20207812 */ /* 0x020fe200078ec0ff */
[----:B------:R-:W-:Y:S01]  /*9970*/  BSSY B1, `(.L_x_192) ;  /* 0x000000b000017945 */ /* 0x000fe20003800000 */
[----:B------:R-:W-:Y:S02]  /*9980*/  ISETP.LT.OR P3, PT, R41, 0x19, !P0 ;  /* 0x000000192900780c */ /* 0x000fe40004761670 */
[----:B------:R-:W-:-:S05]  /*9990*/  F2FP.F16.E5M2.UNPACK_B R32, R32 ;  /* 0x00000020ff20723e */ /* 0x000fca00020004ff */
[----:B------:R-:W-:-:S05]  /*99a0*/  HADD2.F32 R32, -RZ, R32.H0_H0 ;  /* 0x20000020ff207230 */ /* 0x000fca0000004100 */
[----:B------:R-:W-:-:S04]  /*99b0*/  FMUL R32, R32, UR21 ;  /* 0x0000001520207c20 */ /* 0x000fc80008400000 */
[----:B------:R-:W-:Y:S01]  /*99c0*/  FFMA R32, R23, UR20, R32 ;  /* 0x0000001417207c23 */ /* 0x000fe20008000020 */
[----:B------:R-:W-:-:S04]  /*99d0*/  PRMT R23, RZ, 0x7610, R23 ;  /* 0x00007610ff177816 */ /* 0x000fc80000000017 */
[----:B----4-:R-:W-:-:S05]  /*99e0*/  F2FP.SATFINITE.E5M2.F32.PACK_AB_MERGE_C R33, RZ, R32, RZ ;  /* 0x00000020ff21723e */ /* 0x010fca00048060ff */
[----:B------:R4:W-:Y:S01]  /*99f0*/  @!P2 STG.E.U8 desc[UR16][R30.64+0x11], R33 ;  /* 0x000011211e00a986 */ /* 0x0009e2000c101110 */
[----:B------:R-:W-:Y:S05]  /*9a00*/  @P3 BRA `(.L_x_193) ;  /* 0x0000000000043947 */ /* 0x000fea0003800000 */
[----:B------:R0:W5:Y:S02]  /*9a10*/  LDG.E.U8 R23, desc[UR16][R24.64+0x18] ;  /* 0x0000181018177981 */ /* 0x000164000c1e1100 */
.L_x_193:
[----:B------:R-:W-:Y:S05]  /*9a20*/  BSYNC B1 ;  /* 0x0000000000017941 */ /* 0x000fea0003800000 */
.L_x_192:
        /* <DEDUP_REMOVED lines=8> */
[----:B------:R-:W-:-:S05]  /*9ab0*/  F2FP.SATFINITE.E5M2.F32.PACK_AB_MERGE_C R23, RZ, R23, RZ ;  /* 0x00000017ff17723e */ /* 0x000fca00048060ff */
[----:B------:R0:W-:Y:S01]  /*9ac0*/  @!P3 STG.E.U8 desc[UR16][R28.64+0x18], R23 ;  /* 0x000018171c00b986 */ /* 0x0001e2000c101110 */
[----:B------:R-:W-:Y:S05]  /*9ad0*/  @P2 BRA `(.L_x_195) ;  /* 0x0000000000042947 */ /* 0x000fea0003800000 */
[----:B------:R0:W5:Y:S02]  /*9ae0*/  LDG.E.U8 R22, desc[UR16][R24.64+0x19] ;  /* 0x0000191018167981 */ /* 0x000164000c1e1100 */
.L_x_195:
[----:B------:R-:W-:Y:S05]  /*9af0*/  BSYNC B1 ;  /* 0x0000000000017941 */ /* 0x000fea0003800000 */
.L_x_194:
        /* <DEDUP_REMOVED lines=8> */
[----:B0-----:R-:W-:-:S05]  /*9b80*/  F2FP.SATFINITE.E5M2.F32.PACK_AB_MERGE_C R23, RZ, R22, RZ ;  /* 0x00000016ff17723e */ /* 0x001fca00048060ff */
[----:B------:R0:W-:Y:S01]  /*9b90*/  @!P2 STG.E.U8 desc[UR16][R28.64+0x19], R23 ;  /* 0x000019171c00a986 */ /* 0x0001e2000c101110 */
[----:B------:R-:W-:Y:S05]  /*9ba0*/  @P3 BRA `(.L_x_197) ;  /* 0x0000000000043947 */ /* 0x000fea0003800000 */
[----:B------:R0:W5:Y:S02]  /*9bb0*/  LDG.E.U8 R21, desc[UR16][R26.64+0x18] ;  /* 0x000018101a157981 */ /* 0x000164000c1e1100 */
.L_x_197:
[----:B------:R-:W-:Y:S05]  /*9bc0*/  BSYNC B1 ;  /* 0x0000000000017941 */ /* 0x000fea0003800000 */
.L_x_196:
        /* <DEDUP_REMOVED lines=12> */
.L_x_199:
[----:B------:R-:W-:Y:S05]  /*9c90*/  BSYNC B1 ;  /* 0x0000000000017941 */ /* 0x000fea0003800000 */
.L_x_198:
        /* <DEDUP_REMOVED lines=12> */
.L_x_201:
[----:B------:R-:W-:Y:S05]  /*9d60*/  BSYNC B1 ;  /* 0x0000000000017941 */ /* 0x000fea0003800000 */
.L_x_200:
        /* <DEDUP_REMOVED lines=12> */
.L_x_203:
[----:B------:R-:W-:Y:S05]  /*9e30*/  BSYNC B1 ;  /* 0x0000000000017941 */ /* 0x000fea0003800000 */
.L_x_202:
        /* <DEDUP_REMOVED lines=12> */
.L_x_205:
[----:B------:R-:W-:Y:S05]  /*9f00*/  BSYNC B1 ;  /* 0x0000000000017941 */ /* 0x000fea0003800000 */
.L_x_204:
        /* <DEDUP_REMOVED lines=12> */
.L_x_207:
[----:B------:R-:W-:Y:S05]  /*9fd0*/  BSYNC B1 ;  /* 0x0000000000017941 */ /* 0x000fea0003800000 */
.L_x_206:
        /* <DEDUP_REMOVED lines=12> */
.L_x_209:
[----:B------:R-:W-:Y:S05]  /*a0a0*/  BSYNC B1 ;  /* 0x0000000000017941 */ /* 0x000fea0003800000 */
.L_x_208:
        /* <DEDUP_REMOVED lines=12> */
.L_x_211:
[----:B------:R-:W-:Y:S05]  /*a170*/  BSYNC B1 ;  /* 0x0000000000017941 */ /* 0x000fea0003800000 */
.L_x_210:
        /* <DEDUP_REMOVED lines=12> */
.L_x_213:
[----:B------:R-:W-:Y:S05]  /*a240*/  BSYNC B1 ;  /* 0x0000000000017941 */ /* 0x000fea0003800000 */
.L_x_212:
        /* <DEDUP_REMOVED lines=12> */
.L_x_215:
[----:B------:R-:W-:Y:S05]  /*a310*/  BSYNC B1 ;  /* 0x0000000000017941 */ /* 0x000fea0003800000 */
.L_x_214:
        /* <DEDUP_REMOVED lines=12> */
.L_x_217:
[----:B------:R-:W-:Y:S05]  /*a3e0*/  BSYNC B1 ;  /* 0x0000000000017941 */ /* 0x000fea0003800000 */
.L_x_216:
        /* <DEDUP_REMOVED lines=12> */
.L_x_219:
[----:B------:R-:W-:Y:S05]  /*a4b0*/  BSYNC B1 ;  /* 0x0000000000017941 */ /* 0x000fea0003800000 */
.L_x_218:
        /* <DEDUP_REMOVED lines=12> */
.L_x_221:
[----:B------:R-:W-:Y:S05]  /*a580*/  BSYNC B1 ;  /* 0x0000000000017941 */ /* 0x000fea0003800000 */
.L_x_220:
        /* <DEDUP_REMOVED lines=12> */
.L_x_223:
[----:B------:R-:W-:Y:S05]  /*a650*/  BSYNC B1 ;  /* 0x0000000000017941 */ /* 0x000fea0003800000 */
.L_x_222:
        /* <DEDUP_REMOVED lines=12> */
.L_x_225:
[----:B------:R-:W-:Y:S05]  /*a720*/  BSYNC B1 ;  /* 0x0000000000017941 */ /* 0x000fea0003800000 */
.L_x_224:
        /* <DEDUP_REMOVED lines=12> */
.L_x_227:
[----:B------:R-:W-:Y:S05]  /*a7f0*/  BSYNC B1 ;  /* 0x0000000000017941 */ /* 0x000fea0003800000 */
.L_x_226:
        /* <DEDUP_REMOVED lines=12> */
.L_x_229:
[----:B------:R-:W-:Y:S05]  /*a8c0*/  BSYNC B1 ;  /* 0x0000000000017941 */ /* 0x000fea0003800000 */
.L_x_228:
        /* <DEDUP_REMOVED lines=12> */
.L_x_231:
[----:B------:R-:W-:Y:S05]  /*a990*/  BSYNC B1 ;  /* 0x0000000000017941 */ /* 0x000fea0003800000 */
.L_x_230:
        /* <DEDUP_REMOVED lines=12> */
.L_x_233:
[----:B------:R-:W-:Y:S05]  /*aa60*/  BSYNC B1 ;  /* 0x0000000000017941 */ /* 0x000fea0003800000 */
.L_x_232:
        /* <DEDUP_REMOVED lines=12> */
.L_x_235:
[----:B------:R-:W-:Y:S05]  /*ab30*/  BSYNC B1 ;  /* 0x0000000000017941 */ /* 0x000fea0003800000 */
.L_x_234:
[----:B-----5:R-:W-:Y:S01]  /*ab40*/  LOP3.LUT R2, R2, 0xff, RZ, 0xc0, !PT ;  /* 0x000000ff02027812 */ /* 0x020fe200078ec0ff */
[----:B------:R-:W-:Y:S01]  /*ab50*/  BSSY B1, `(.L_x_236) ;  /* 0x000000b000017945 */ /* 0x000fe20003800000 */
[----:B------:R-:W-:Y:S02]  /*ab60*/  ISETP.LT.OR P3, PT, R41, 0x41, !P1 ;  /* 0x000000412900780c */ /* 0x000fe40004f61670 */
[----:B------:R-:W-:-:S05]  /*ab70*/  F2FP.F16.E5M2.UNPACK_B R2, R2 ;  /* 0x00000002ff02723e */ /* 0x000fca00020004ff */
[----:B------:R-:W-:-:S05]  /*ab80*/  HADD2.F32 R2, -RZ, R2.H0_H0 ;  /* 0x20000002ff027230 */ /* 0x000fca0000004100 */
[----:B0-----:R-:W-:-:S04]  /*ab90*/  FMUL R3, R2, UR21 ;  /* 0x0000001502037c20 */ /* 0x001fc80008400000 */
[----:B------:R-:W-:Y:S01]  /*aba0*/  FFMA R3, R0, UR20, R3 ;  /* 0x0000001400037c23 */ /* 0x000fe20008000003 */
[----:B------:R-:W-:-:S04]  /*abb0*/  PRMT R0, RZ, 0x7610, R0 ;  /* 0x00007610ff007816 */ /* 0x000fc80000000000 */
[----:B------:R-:W-:-:S05]  /*abc0*/  F2FP.SATFINITE.E5M2.F32.PACK_AB_MERGE_C R3, RZ, R3, RZ ;  /* 0x00000003ff03723e */ /* 0x000fca00048060ff */
[----:B------:R0:W-:Y:S01]  /*abd0*/  @!P2 STG.E.U8 desc[UR16][R28.64+0x41], R3 ;  /* 0x000041031c00a986 */ /* 0x0001e2000c101110 */
[----:B------:R-:W-:Y:S05]  /*abe0*/  @P3 BRA `(.L_x_237) ;  /* 0x0000000000043947 */ /* 0x000fea0003800000 */
[----:B------:R0:W5:Y:S02]  /*abf0*/  LDG.E.U8 R0, desc[UR16][R26.64+0x40] ;  /* 0x000040101a007981 */ /* 0x000164000c1e1100 */
.L_x_237:
[----:B------:R-:W-:Y:S05]  /*ac00*/  BSYNC B1 ;  /* 0x0000000000017941 */ /* 0x000fea0003800000 */
.L_x_236:
[----:B------:R-:W2:Y:S01]  /*ac10*/  LDL.LU R2, [R1] ;  /* 0x0000000001027983 */ /* 0x000ea20000300800 */
[----:B-----5:R-:W-:Y:S01]  /*ac20*/  LOP3.LUT R0, R0, 0xff, RZ, 0xc0, !PT ;  /* 0x000000ff00007812 */ /* 0x020fe200078ec0ff */
[----:B------:R-:W-:Y:S01]  /*ac30*/  BSSY B1, `(.L_x_238) ;  /* 0x000000b000017945 */ /* 0x000fe20003800000 */
[----:B------:R-:W-:Y:S02]  /*ac40*/  ISETP.LT.OR P2, PT, R41, 0x42, !P1 ;  /* 0x000000422900780c */ /* 0x000fe40004f41670 */
[----:B------:R-:W-:-:S05]  /*ac50*/  F2FP.F16.E5M2.UNPACK_B R0, R0 ;  /* 0x00000000ff00723e */ /* 0x000fca00020004ff */
[----:B------:R-:W-:-:S05]  /*ac60*/  HADD2.F32 R0, -RZ, R0.H0_H0 ;  /* 0x20000000ff007230 */ /* 0x000fca0000004100 */
[----:B------:R-:W-:-:S04]  /*ac70*/  FMUL R0, R0, UR21 ;  /* 0x0000001500007c20 */ /* 0x000fc80008400000 */
[----:B--2---:R-:W-:-:S05]  /*ac80*/  FFMA R0, R2, UR20, R0 ;  /* 0x0000001402007c23 */ /* 0x004fca0008000000 */
[----:B0-----:R-:W-:Y:S02]  /*ac90*/  F2FP.SATFINITE.E5M2.F32.PACK_AB_MERGE_C R3, RZ, R0, RZ ;  /* 0x00000000ff03723e */ /* 0x001fe400048060ff */
[----:B------:R-:W-:-:S03]  /*aca0*/  PRMT R0, RZ, 0x7610, R0 ;  /* 0x00007610ff007816 */ /* 0x000fc60000000000 */
[----:B------:R0:W-:Y:S01]  /*acb0*/  @!P3 STG.E.U8 desc[UR16][R30.64+0x40], R3 ;  /* 0x000040031e00b986 */ /* 0x0001e2000c101110 */
[----:B------:R-:W-:Y:S05]  /*acc0*/  @P2 BRA `(.L_x_239) ;  /* 0x0000000000042947 */ /* 0x000fea0003800000 */
[----:B------:R2:W5:Y:S02]  /*acd0*/  LDG.E.U8 R0, desc[UR16][R26.64+0x41] ;  /* 0x000041101a007981 */ /* 0x000564000c1e1100 */
.L_x_239:
[----:B------:R-:W-:Y:S05]  /*ace0*/  BSYNC B1 ;  /* 0x0000000000017941 */ /* 0x000fea0003800000 */
.L_x_238:
[----:B------:R-:W3:Y:S01]  /*acf0*/  LDL.LU R2, [R1+0x4] ;  /* 0x0000040001027983 */ /* 0x000ee20000300800 */
[----:B-----5:R-:W-:Y:S01]  /*ad00*/  LOP3.LUT R0, R0, 0xff, RZ, 0xc0, !PT ;  /* 0x000000ff00007812 */ /* 0x020fe200078ec0ff */
[----:B------:R-:W-:Y:S01]  /*ad10*/  BSSY B1, `(.L_x_240) ;  /* 0x000000b000017945 */ /* 0x000fe20003800000 */
[----:B------:R-:W-:Y:S02]  /*ad20*/  ISETP.LT.OR P3, PT, R41, 0x49, !P0 ;  /* 0x000000492900780c */ /* 0x000fe40004761670 */
[----:B------:R-:W-:-:S05]  /*ad30*/  F2FP.F16.E5M2.UNPACK_B R0, R0 ;  /* 0x00000000ff00723e */ /* 0x000fca00020004ff */
[----:B------:R-:W-:-:S05]  /*ad40*/  HADD2.F32 R0, -RZ, R0.H0_H0 ;  /* 0x20000000ff007230 */ /* 0x000fca0000004100 */
[----:B------:R-:W-:-:S04]  /*ad50*/  FMUL R0, R0, UR21 ;  /* 0x0000001500007c20 */ /* 0x000fc80008400000 */
[----:B---3--:R-:W-:-:S05]  /*ad60*/  FFMA R0, R2, UR20, R0 ;  /* 0x0000001402007c23 */ /* 0x008fca0008000000 */
[----:B0-----:R-:W-:Y:S02]  /*ad70*/  F2FP.SATFINITE.E5M2.F32.PACK_AB_MERGE_C R3, RZ, R0, RZ ;  /* 0x00000000ff03723e */ /* 0x001fe400048060ff */
[----:B------:R-:W-:-:S03]  /*ad80*/  PRMT R0, RZ, 0x7610, R0 ;  /* 0x00007610ff007816 */ /* 0x000fc60000000000 */
[----:B------:R0:W-:Y:S01]  /*ad90*/  @!P2 STG.E.U8 desc[UR16][R30.64+0x41], R3 ;  /* 0x000041031e00a986 */ /* 0x0001e2000c101110 */
[----:B------:R-:W-:Y:S05]  /*ada0*/  @P3 BRA `(.L_x_241) ;  /* 0x0000000000043947 */ /* 0x000fea0003800000 */
[----:B------:R3:W5:Y:S02]  /*adb0*/  LDG.E.U8 R0, desc[UR16][R24.64+0x48] ;  /* 0x0000481018007981 */ /* 0x000764000c1e1100 */
.L_x_241:
[----:B------:R-:W-:Y:S05]  /*adc0*/  BSYNC B1 ;  /* 0x0000000000017941 */ /* 0x000fea0003800000 */
.L_x_240:
[----:B------:R-:W2:Y:S01]  /*add0*/  LDL.LU R2, [R1+0x8] ;  /* 0x0000080001027983 */ /* 0x000ea20000300800 */
        /* <DEDUP_REMOVED lines=12> */
.L_x_243:
[----:B------:R-:W-:Y:S05]  /*aea0*/  BSYNC B1 ;  /* 0x0000000000017941 */ /* 0x000fea0003800000 */
.L_x_242:
        /* <DEDUP_REMOVED lines=13> */
.L_x_245:
[----:B------:R-:W-:Y:S05]  /*af80*/  BSYNC B1 ;  /* 0x0000000000017941 */ /* 0x000fea0003800000 */
.L_x_244:
        /* <DEDUP_REMOVED lines=13> */
.L_x_247:
[----:B------:R-:W-:Y:S05]  /*b060*/  BSYNC B1 ;  /* 0x0000000000017941 */ /* 0x000fea0003800000 */
.L_x_246:
        /* <DEDUP_REMOVED lines=13> */
.L_x_249:
[----:B------:R-:W-:Y:S05]  /*b140*/  BSYNC B1 ;  /* 0x0000000000017941 */ /* 0x000fea0003800000 */
.L_x_248:
        /* <DEDUP_REMOVED lines=13> */
.L_x_251:
[----:B------:R-:W-:Y:S05]  /*b220*/  BSYNC B1 ;  /* 0x0000000000017941 */ /* 0x000fea0003800000 */
.L_x_250:
        /* <DEDUP_REMOVED lines=13> */
.L_x_253:
[----:B------:R-:W-:Y:S05]  /*b300*/  BSYNC B1 ;  /* 0x0000000000017941 */ /* 0x000fea0003800000 */
.L_x_252:
        /* <DEDUP_REMOVED lines=13> */
.L_x_255:
[----:B------:R-:W-:Y:S05]  /*b3e0*/  BSYNC B1 ;  /* 0x0000000000017941 */ /* 0x000fea0003800000 */
.L_x_254:
        /* <DEDUP_REMOVED lines=13> */
.L_x_257:
[----:B------:R-:W-:Y:S05]  /*b4c0*/  BSYNC B1 ;  /* 0x0000000000017941 */ /* 0x000fea0003800000 */
.L_x_256:
        /* <DEDUP_REMOVED lines=13> */
.L_x_259:
[----:B------:R-:W-:Y:S05]  /*b5a0*/  BSYNC B1 ;  /* 0x0000000000017941 */ /* 0x000fea0003800000 */
.L_x_258:
        /* <DEDUP_REMOVED lines=13> */
.L_x_261:
[----:B------:R-:W-:Y:S05]  /*b680*/  BSYNC B1 ;  /* 0x0000000000017941 */ /* 0x000fea0003800000 */
.L_x_260:
        /* <DEDUP_REMOVED lines=13> */
.L_x_263:
[----:B------:R-:W-:Y:S05]  /*b760*/  BSYNC B1 ;  /* 0x0000000000017941 */ /* 0x000fea0003800000 */
.L_x_262:
        /* <DEDUP_REMOVED lines=13> */
.L_x_265:
[----:B------:R-:W-:Y:S05]  /*b840*/  BSYNC B1 ;  /* 0x0000000000017941 */ /* 0x000fea0003800000 */
.L_x_264:
        /* <DEDUP_REMOVED lines=13> */
.L_x_267:
[----:B------:R-:W-:Y:S05]  /*b920*/  BSYNC B1 ;  /* 0x0000000000017941 */ /* 0x000fea0003800000 */
.L_x_266:
        /* <DEDUP_REMOVED lines=13> */
.L_x_269:
[----:B------:R-:W-:Y:S05]  /*ba00*/  BSYNC B1 ;  /* 0x0000000000017941 */ /* 0x000fea0003800000 */
.L_x_268:
        /* <DEDUP_REMOVED lines=13> */
.L_x_271:
[----:B------:R-:W-:Y:S05]  /*bae0*/  BSYNC B1 ;  /* 0x0000000000017941 */ /* 0x000fea0003800000 */
.L_x_270:
        /* <DEDUP_REMOVED lines=13> */
.L_x_273:
[----:B------:R-:W-:Y:S05]  /*bbc0*/  BSYNC B1 ;  /* 0x0000000000017941 */ /* 0x000fea0003800000 */
.L_x_272:
        /* <DEDUP_REMOVED lines=13> */
.L_x_275:
[----:B------:R-:W-:Y:S05]  /*bca0*/  BSYNC B1 ;  /* 0x0000000000017941 */ /* 0x000fea0003800000 */
.L_x_274:
        /* <DEDUP_REMOVED lines=13> */
.L_x_277:
[----:B------:R-:W-:Y:S05]  /*bd80*/  BSYNC B1 ;  /* 0x0000000000017941 */ /* 0x000fea0003800000 */
.L_x_276:
        /* <DEDUP_REMOVED lines=13> */
.L_x_279:
[----:B------:R-:W-:Y:S05]  /*be60*/  BSYNC B1 ;  /* 0x0000000000017941 */ /* 0x000fea0003800000 */
.L_x_278:
        /* <DEDUP_REMOVED lines=13> */
.L_x_281:
[----:B------:R-:W-:Y:S05]  /*bf40*/  BSYNC B1 ;  /* 0x0000000000017941 */ /* 0x000fea0003800000 */
.L_x_280:
        /* <DEDUP_REMOVED lines=13> */
.L_x_283:
[----:B------:R-:W-:Y:S05]  /*c020*/  BSYNC B1 ;  /* 0x0000000000017941 */ /* 0x000fea0003800000 */
.L_x_282:
        /* <DEDUP_REMOVED lines=13> */
.L_x_285:
[----:B------:R-:W-:Y:S05]  /*c100*/  BSYNC B1 ;  /* 0x0000000000017941 */ /* 0x000fea0003800000 */
.L_x_284:
        /* <DEDUP_REMOVED lines=13> */
.L_x_287:
[----:B------:R-:W-:Y:S05]  /*c1e0*/  BSYNC B1 ;  /* 0x0000000000017941 */ /* 0x000fea0003800000 */
.L_x_286:
        /* <DEDUP_REMOVED lines=13> */
.L_x_289:
[----:B------:R-:W-:Y:S05]  /*c2c0*/  BSYNC B1 ;  /* 0x0000000000017941 */ /* 0x000fea0003800000 */
.L_x_288:
        /* <DEDUP_REMOVED lines=13> */
.L_x_291:
[----:B------:R-:W-:Y:S05]  /*c3a0*/  BSYNC B1 ;  /* 0x0000000000017941 */ /* 0x000fea0003800000 */
.L_x_290:
        /* <DEDUP_REMOVED lines=13> */
.L_x_293:
[----:B------:R-:W-:Y:S05]  /*c480*/  BSYNC B1 ;  /* 0x0000000000017941 */ /* 0x000fea0003800000 */
.L_x_292:
        /* <DEDUP_REMOVED lines=13> */
.L_x_295:
[----:B------:R-:W-:Y:S05]  /*c560*/  BSYNC B1 ;  /* 0x0000000000017941 */ /* 0x000fea0003800000 */
.L_x_294:
[----:B------:R-:W-:Y:S05]  /*c570*/  @P1 BRA `(.L_x_296) ;  /* 0x0000002000ac1947 */ /* 0x000fea0003800000 */
[----:B------:R-:W2:Y:S01]  /*c580*/  LDL.LU R2, [R1+0x74] ;  /* 0x0000740001027983 */ /* 0x000ea20000300800 */
[----:B-----5:R-:W-:-:S04]  /*c590*/  LOP3.LUT R0, R0, 0xff, RZ, 0xc0, !PT ;  /* 0x000000ff00007812 */ /* 0x020fc800078ec0ff */
[----:B------:R-:W-:-:S05]  /*c5a0*/  F2FP.F16.E5M2.UNPACK_B R0, R0 ;  /* 0x00000000ff00723e */ /* 0x000fca00020004ff */
[----:B------:R-:W-:-:S05]  /*c5b0*/  HADD2.F32 R0, -RZ, R0.H0_H0 ;  /* 0x20000000ff007230 */ /* 0x000fca0000004100 */
[----:B------:R-:W-:-:S04]  /*c5c0*/  FMUL R0, R0, UR21 ;  /* 0x0000001500007c20 */ /* 0x000fc80008400000 */
[----:B--2---:R-:W-:-:S05]  /*c5d0*/  FFMA R0, R2, UR20, R0 ;  /* 0x0000001402007c23 */ /* 0x004fca0008000000 */
[----:B0-----:R-:W-:-:S05]  /*c5e0*/  F2FP.SATFINITE.E5M2.F32.PACK_AB_MERGE_C R3, RZ, R0, RZ ;  /* 0x00000000ff03723e */ /* 0x001fca00048060ff */
[----:B------:R0:W-:Y:S01]  /*c5f0*/  STG.E.U8 desc[UR16][R30.64+0x79], R3 ;  /* 0x000079031e007986 */ /* 0x0001e2000c101110 */
[----:B------:R-:W-:Y:S05]  /*c600*/  BRA `(.L_x_296) ;  /* 0x0000002000887947 */ /* 0x000fea0003800000 */
.L_x_39:
[C---:B------:R-:W-:Y:S01]  /*c610*/  ISETP.GE.AND P3, PT, R42.reuse, 0x1, PT ;  /* 0x000000012a00780c */ /* 0x040fe20003f66270 */
[----:B------:R-:W2:Y:S01]  /*c620*/  LDL.LU R227, [R1+0x10] ;  /* 0x0000100001e37983 */ /* 0x000ea20000300800 */
[----:B------:R-:W-:Y:S01]  /*c630*/  ISETP.GE.AND P2, PT, R42, 0x9, PT ;  /* 0x000000092a00780c */ /* 0x000fe20003f46270 */
[----:B------:R-:W-:Y:S01]  /*c640*/  FMUL R225, R225, UR20 ;  /* 0x00000014e1e17c20 */ /* 0x000fe20008400000 */
[C---:B------:R-:W-:Y:S01]  /*c650*/  ISETP.LT.OR P0, PT, R41.reuse, 0x1, !P3 ;  /* 0x000000012900780c */ /* 0x040fe20005f01670 */
[----:B------:R-:W-:Y:S01]  /*c660*/  FMUL R226, R226, UR20 ;  /* 0x00000014e2e27c20 */ /* 0x000fe20008400000 */
[----:B------:R-:W-:Y:S01]  /*c670*/  ISETP.LT.OR P1, PT, R41, 0x2, !P3 ;  /* 0x000000022900780c */ /* 0x000fe20005f21670 */
[----:B------:R-:W-:Y:S01]  /*c680*/  FMUL R223, R223, UR20 ;  /* 0x00000014dfdf7c20 */ /* 0x000fe20008400000 */
[----:B------:R-:W-:Y:S01]  /*c690*/  ISETP.LT.OR P6, PT, R41, 0x2, !P2 ;  /* 0x000000022900780c */ /* 0x000fe200057c1670 */
[----:B------:R-:W-:Y:S01]  /*c6a0*/  FMUL R224, R224, UR20 ;  /* 0x00000014e0e07c20 */ /* 0x000fe20008400000 */
[----:B------:R-:W-:-:S02]  /*c6b0*/  F2FP.SATFINITE.E5M2.F32.PACK_AB_MERGE_C R33, RZ, R226, RZ ;  /* 0x000000e2ff21723e */ /* 0x000fc400048060ff */
[----:B------:R-:W-:Y:S01]  /*c6c0*/  F2FP.SATFINITE.E5M2.F32.PACK_AB_MERGE_C R225, RZ, R225, RZ ;  /* 0x000000e1ffe1723e */ /* 0x000fe200048060ff */
[----:B------:R-:W-:Y:S01]  /*c6d0*/  FMUL R222, R222, UR20 ;  /* 0x00000014dede7c20 */ /* 0x000fe20008400000 */
[----:B------:R-:W-:Y:S01]  /*c6e0*/  ISETP.LT.OR P5, PT, R41, 0x1, !P2 ;  /* 0x000000012900780c */ /* 0x000fe200057a1670 */
[----:B------:R-:W-:Y:S01]  /*c6f0*/  FMUL R221, R221, UR20 ;  /* 0x00000014dddd7c20 */ /* 0x000fe20008400000 */
[----:B------:R-:W-:Y:S01]  /*c700*/  F2FP.SATFINITE.E5M2.F32.PACK_AB_MERGE_C R223, RZ, R223, RZ ;  /* 0x000000dfffdf723e */ /* 0x000fe200048060ff */
[----:B------:R0:W-:Y:S01]  /*c710*/  @!P0 STG.E.U8 desc[UR16][R24.64], R33 ;  /* 0x0000002118008986 */ /* 0x0001e2000c101110 */
[----:B------:R-:W-:-:S03]  /*c720*/  ISETP.LT.OR P0, PT, R41, 0x9, !P3 ;  /* 0x000000092900780c */ /* 0x000fc60005f01670 */
[----:B------:R-:W-:Y:S01]  /*c730*/  @!P1 STG.E.U8 desc[UR16][R24.64+0x1], R225 ;  /* 0x000001e118009986 */ /* 0x000fe2000c101110 */
[----:B------:R-:W-:-:S03]  /*c740*/  ISETP.LT.OR P1, PT, R41, 0xa, !P3 ;  /* 0x0000000a2900780c */ /* 0x000fc60005f21670 */
[----:B------:R-:W-:Y:S01]  /*c750*/  @!P6 STG.E.U8 desc[UR16][R26.64+0x1], R223 ;  /* 0x000001df1a00e986 */ /* 0x000fe2000c101110 */
[----:B------:R-:W-:Y:S01]  /*c760*/  ISETP.LT.OR P6, PT, R41, 0xa, !P2 ;  /* 0x0000000a2900780c */ /* 0x000fe200057c1670 */
[----:B------:R-:W-:Y:S01]  /*c770*/  FMUL R219, R219, UR20 ;  /* 0x00000014dbdb7c20 */ /* 0x000fe20008400000 */
[----:B------:R-:W-:Y:S01]  /*c780*/  F2FP.SATFINITE.E5M2.F32.PACK_AB_MERGE_C R35, RZ, R224, RZ ;  /* 0x000000e0ff23723e */ /* 0x000fe200048060ff */
[----:B------:R-:W-:Y:S01]  /*c790*/  FMUL R220, R220, UR20 ;  /* 0x00000014dcdc7c20 */ /* 0x000fe20008400000 */
[----:B0-----:R-:W-:Y:S01]  /*c7a0*/  F2FP.SATFINITE.E5M2.F32.PACK_AB_MERGE_C R33, RZ, R222, RZ ;  /* 0x000000deff21723e */ /* 0x001fe200048060ff */
[----:B------:R-:W-:Y:S01]  /*c7b0*/  FMUL R218, R218, UR20 ;  /* 0x00000014dada7c20 */ /* 0x000fe20008400000 */
[----:B------:R-:W-:Y:S01]  /*c7c0*/  F2FP.SATFINITE.E5M2.F32.PACK_AB_MERGE_C R221, RZ, R221, RZ ;  /* 0x000000ddffdd723e */ /* 0x000fe200048060ff */
[----:B------:R0:W-:Y:S01]  /*c7d0*/  @!P5 STG.E.U8 desc[UR16][R26.64], R35 ;  /* 0x000000231a00d986 */ /* 0x0001e2000c101110 */
[C---:B------:R-:W-:Y:S02]  /*c7e0*/  ISETP.LT.OR P5, PT, R41.reuse, 0x9, !P2 ;  /* 0x000000092900780c */ /* 0x040fe400057a1670 */
        /* <DEDUP_REMOVED lines=8> */
[----:B0-----:R-:W-:Y:S01]  /*c870*/  F2FP.SATFINITE.E5M2.F32.PACK_AB_MERGE_C R35, RZ, R220, RZ ;  /* 0x000000dcff23723e */ /* 0x001fe200048060ff */
[----:B------:R-:W-:Y:S01]  /*c880*/  FMUL R215, R215, UR20 ;  /* 0x00000014d7d77c20 */ /* 0x000fe20008400000 */
[----:B------:R-:W3:Y:S01]  /*c890*/  LDL.LU R226, [R1+0xc] ;  /* 0x00000c0001e27983 */ /* 0x000ee20000300800 */
[----:B-1----:R-:W-:Y:S02]  /*c8a0*/  F2FP.SATFINITE.E5M2.F32.PACK_AB_MERGE_C R33, RZ, R218, RZ ;  /* 0x000000daff21723e */ /* 0x002fe400048060ff */
[----:B------:R-:W-:Y:S01]  /*c8b0*/  F2FP.SATFINITE.E5M2.F32.PACK_AB_MERGE_C R217, RZ, R217, RZ ;  /* 0x000000d9ffd9723e */ /* 0x000fe200048060ff */
[----:B------:R0:W-:Y:S01]  /*c8c0*/  @!P5 STG.E.U8 desc[UR16][R26.64+0x8], R35 ;  /* 0x000008231a00d986 */ /* 0x0001e2000c101110 */
[----:B------:R-:W-:-:S02]  /*c8d0*/  ISETP.LT.OR P5, PT, R41, 0x11, !P2 ;  /* 0x000000112900780c */ /* 0x000fc400057a1670 */
[----:B------:R-:W-:Y:S01]  /*c8e0*/  F2FP.SATFINITE.E5M2.F32.PACK_AB_MERGE_C R215, RZ, R215, RZ ;  /* 0x000000d7ffd7723e */ /* 0x000fe200048060ff */
[----:B------:R-:W4:Y:S01]  /*c8f0*/  LDL.LU R224, [R1+0x8] ;  /* 0x0000080001e07983 */ /* 0x000f220000300800 */
[----:B------:R-:W-:-:S03]  /*c900*/  FMUL R216, R216, UR20 ;  /* 0x00000014d8d87c20 */ /* 0x000fc60008400000 */
[----:B------:R-:W3:Y:S04]  /*c910*/  LDL.LU R225, [R1+0x4] ;  /* 0x0000040001e17983 */ /* 0x000ee80000300800 */
[----:B------:R-:W4:Y:S01]  /*c920*/  LDL.LU R223, [R1] ;  /* 0x0000000001df7983 */ /* 0x000f220000300800 */
[----:B0-----:R-:W-:Y:S01]  /*c930*/  F2FP.SATFINITE.E5M2.F32.PACK_AB_MERGE_C R35, RZ, R216, RZ ;  /* 0x000000d8ff23723e */ /* 0x001fe200048060ff */
[----:B------:R-:W-:Y:S01]  /*c940*/  FMUL R214, R214, UR20 ;  /* 0x00000014d6d67c20 */ /* 0x000fe20008400000 */
[----:B------:R-:W-:Y:S01]  /*c950*/  FMUL R213, R213, UR20 ;  /* 0x00000014d5d57c20 */ /* 0x000fe20008400000 */
[----:B------:R0:W-:Y:S01]  /*c960*/  @!P0 STG.E.U8 desc[UR16][R24.64+0x10], R33 ;  /* 0x0000102118008986 */ /* 0x0001e2000c101110 */
[----:B------:R-:W-:Y:S01]  /*c970*/  ISETP.LT.OR P0, PT, R41, 0x19, !P3 ;  /* 0x000000192900780c */ /* 0x000fe20005f01670 */
[----:B------:R-:W-:Y:S01]  /*c980*/  FMUL R211, R211, UR20 ;  /* 0x00000014d3d37c20 */ /* 0x000fe20008400000 */
[----:B------:R-:W-:Y:S01]  /*c990*/  FMUL R212, R212, UR20 ;  /* 0x00000014d4d47c20 */ /* 0x000fe20008400000 */
[----:B------:R-:W-:Y:S01]  /*c9a0*/  @!P1 STG.E.U8 desc[UR16][R24.64+0x11], R217 ;  /* 0x000011d918009986 */ /* 0x000fe2000c101110 */
[C---:B------:R-:W-:Y:S01]  /*c9b0*/  ISETP.LT.OR P1, PT, R41.reuse, 0x1a, !P3 ;  /* 0x0000001a2900780c */ /* 0x040fe20005f21670 */
[----:B------:R-:W-:Y:S01]  /*c9c0*/  FMUL R210, R210, UR20 ;  /* 0x00000014d2d27c20 */ /* 0x000fe20008400000 */
[----:B------:R-:W-:Y:S01]  /*c9d0*/  F2FP.SATFINITE.E5M2.F32.PACK_AB_MERGE_C R213, RZ, R213, RZ ;  /* 0x000000d5ffd5723e */ /* 0x000fe200048060ff */
[----:B------:R-:W-:Y:S01]  /*c9e0*/  @!P6 STG.E.U8 desc[UR16][R26.64+0x11], R215 ;  /* 0x000011d71a00e986 */ /* 0x000fe2000c101110 */
[----:B------:R-:W-:Y:S01]  /*c9f0*/  ISETP.LT.OR P6, PT, R41, 0x1a, !P2 ;  /* 0x0000001a2900780c */ /* 0x000fe200057c1670 */
[----:B------:R-:W-:Y:S01]  /*ca00*/  FMUL R209, R209, UR20 ;  /* 0x00000014d1d17c20 */ /* 0x000fe20008400000 */
[----:B------:R-:W-:Y:S01]  /*ca10*/  F2FP.SATFINITE.E5M2.F32.PACK_AB_MERGE_C R211, RZ, R211, RZ ;  /* 0x000000d3ffd3723e */ /* 0x000fe200048060ff */
[----:B------:R1:W-:Y:S01]  /*ca20*/  @!P5 STG.E.U8 desc[UR16][R26.64+0x10], R35 ;  /* 0x000010231a00d986 */ /* 0x0003e2000c101110 */
[----:B0-----:R-:W-:Y:S01]  /*ca30*/  F2FP.SATFINITE.E5M2.F32.PACK_AB_MERGE_C R33, RZ, R214, RZ ;  /* 0x000000d6ff21723e */ /* 0x001fe200048060ff */
[----:B------:R-:W-:Y:S01]  /*ca40*/  FMUL R207, R207, UR20 ;  /* 0x00000014cfcf7c20 */ /* 0x000fe20008400000 */
[C---:B------:R-:W-:Y:S01]  /*ca50*/  ISETP.LT.OR P5, PT, R41.reuse, 0x19, !P2 ;  /* 0x000000192900780c */ /* 0x040fe200057a1670 */
[----:B------:R-:W-:Y:S01]  /*ca60*/  FMUL R208, R208, UR20 ;  /* 0x00000014d0d07c20 */ /* 0x000fe20008400000 */
[----:B------:R-:W-:Y:S01]  /*ca70*/  F2FP.SATFINITE.E5M2.F32.PACK_AB_MERGE_C R209, RZ, R209, RZ ;  /* 0x000000d1ffd1723e */ /* 0x000fe200048060ff */
[----:B------:R0:W-:Y:S01]  /*ca80*/  @!P0 STG.E.U8 desc[UR16][R24.64+0x18], R33 ;  /* 0x0000182118008986 */ /* 0x0001e2000c101110 */
[C---:B------:R-:W-:Y:S01]  /*ca90*/  ISETP.LT.OR P0, PT, R41.reuse, 0x21, !P3 ;  /* 0x000000212900780c */ /* 0x040fe20005f01670 */
[----:B------:R-:W-:Y:S01]  /*caa0*/  FMUL R206, R206, UR20 ;  /* 0x00000014cece7c20 */ /* 0x000fe20008400000 */
[----:B------:R-:W-:Y:S01]  /*cab0*/  F2FP.SATFINITE.E5M2.F32.PACK_AB_MERGE_C R207, RZ, R207, RZ ;  /* 0x000000cfffcf723e */ /* 0x000fe200048060ff */
[----:B------:R-:W-:Y:S01]  /*cac0*/  @!P1 STG.E.U8 desc[UR16][R24.64+0x19], R213 ;  /* 0x000019d518009986 */ /* 0x000fe2000c101110 */
[----:B------:R-:W-:Y:S01]  /*cad0*/  ISETP.LT.OR P1, PT, R41, 0x22, !P3 ;  /* 0x000000222900780c */ /* 0x000fe20005f21670 */
[----:B------:R-:W-:Y:S01]  /*cae0*/  FMUL R205, R205, UR20 ;  /* 0x00000014cdcd7c20 */ /* 0x000fe20008400000 */
[----:B-1----:R-:W-:Y:S01]  /*caf0*/  F2FP.SATFINITE.E5M2.F32.PACK_AB_MERGE_C R35, RZ, R212, RZ ;  /* 0x000000d4ff23723e */ /* 0x002fe200048060ff */
        /* <DEDUP_REMOVED lines=11> */
[----:B------:R-:W-:Y:S01]  /*cbb0*/  ISETP.LT.OR P0, PT, R41, 0x29, !P3 ;  /* 0x000000292900780c */ /* 0x000fe20005f01670 */
[----:B------:R-:W-:Y:S01]  /*cbc0*/  FMUL R201, R201, UR20 ;  /* 0x00000014c9c97c20 */ /* 0x000fe20008400000 */
[----:B------:R-:W-:Y:S01]  /*cbd0*/  FMUL R199, R199, UR20 ;  /* 0x00000014c7c77c20 */ /* 0x000fe20008400000 */
[----:B------:R-:W-:Y:S01]  /*cbe0*/  @!P1 STG.E.U8 desc[UR16][R24.64+0x21], R209 ;  /* 0x000021d118009986 */ /* 0x000fe2000c101110 */
[C---:B------:R-:W-:Y:S01]  /*cbf0*/  ISETP.LT.OR P1, PT, R41.reuse, 0x2a, !P3 ;  /* 0x0000002a2900780c */ /* 0x040fe20005f21670 */
        /* <DEDUP_REMOVED lines=9> */
[----:B------:R-:W-:Y:S01]  /*cc90*/  ISETP.LT.OR P5, PT, R41, 0x29, !P2 ;  /* 0x000000292900780c */ /* 0x000fe200057a1670 */
[----:B------:R-:W-:Y:S01]  /*cca0*/  FMUL R195, R195, UR20 ;  /* 0x00000014c3c37c20 */ /* 0x000fe20008400000 */
[----:B------:R-:W-:Y:S01]  /*ccb0*/  F2FP.SATFINITE.E5M2.F32.PACK_AB_MERGE_C R199, RZ, R199, RZ ;  /* 0x000000c7ffc7723e */ /* 0x000fe200048060ff */
[----:B------:R0:W-:Y:S01]  /*ccc0*/  @!P0 STG.E.U8 desc[UR16][R24.64+0x28], R33 ;  /* 0x0000282118008986 */ /* 0x0001e2000c101110 */
[C---:B------:R-:W-:Y:S01]  /*ccd0*/  ISETP.LT.OR P0, PT, R41.reuse, 0x31, !P3 ;  /* 0x000000312900780c */ /* 0x040fe20005f01670 */
[----:B------:R-:W-:Y:S01]  /*cce0*/  FMUL R196, R196, UR20 ;  /* 0x00000014c4c47c20 */ /* 0x000fe20008400000 */
[----:B------:R-:W-:Y:S01]  /*ccf0*/  F2FP.SATFINITE.E5M2.F32.PACK_AB_MERGE_C R197, RZ, R197, RZ ;  /* 0x000000c5ffc5723e */ /* 0x000fe200048060ff */
        /* <DEDUP_REMOVED lines=59> */
[C---:B------:R-:W-:Y:S01]  /*d0b0*/  ISETP.LT.OR P6, PT, R41.reuse, 0x4a, !P2 ;  /* 0x0000004a2900780c */ /* 0x040fe200057c1670 */
        /* <DEDUP_REMOVED lines=57> */
[----:B------:R-:W-:Y:S01]  /*d450*/  ISETP.LT.OR P5, PT, R41, 0x61, !P3 ;  /* 0x000000612900780c */ /* 0x000fe20005fa1670 */
[----:B------:R-:W-:Y:S01]  /*d460*/  FMUL R161, R161, UR20 ;  /* 0x00000014a1a17c20 */ /* 0x000fe20008400000 */
[----:B0-----:R-:W-:Y:S01]  /*d470*/  F2FP.SATFINITE.E5M2.F32.PACK_AB_MERGE_C R33, RZ, R178, RZ ;  /* 0x000000b2ff21723e */ /* 0x001fe200048060ff */
[----:B------:R-:W-:Y:S01]  /*d480*/  FMUL R160, R160, UR20 ;  /* 0x00000014a0a07c20 */ /* 0x000fe20008400000 */
[----:B------:R-:W-:Y:S01]  /*d490*/  FMUL R159, R159, UR20 ;  /* 0x000000149f9f7c20 */ /* 0x000fe20008400000 */
[----:B------:R-:W-:Y:S01]  /*d4a0*/  FMUL R157, R157, UR20 ;  /* 0x000000149d9d7c20 */ /* 0x000fe20008400000 */
[----:B------:R-:W-:Y:S01]  /*d4b0*/  F2FP.SATFINITE.E5M2.F32.PACK_AB_MERGE_C R161, RZ, R161, RZ ;  /* 0x000000a1ffa1723e */ /* 0x000fe200048060ff */
[----:B------:R-:W-:Y:S01]  /*d4c0*/  FMUL R158, R158, UR20 ;  /* 0x000000149e9e7c20 */ /* 0x000fe20008400000 */
[----:B------:R-:W-:Y:S01]  /*d4d0*/  FMUL R156, R156, UR20 ;  /* 0x000000149c9c7c20 */ /* 0x000fe20008400000 */
[----:B------:R-:W-:Y:S01]  /*d4e0*/  @!P6 STG.E.U8 desc[UR16][R24.64+0x61], R177 ;  /* 0x000061b11800e986 */ /* 0x000fe2000c101110 */
[----:B------:R-:W-:Y:S01]  /*d4f0*/  ISETP.LT.OR P6, PT, R41, 0x69, !P3 ;  /* 0x000000692900780c */ /* 0x000fe20005fc1670 */
[----:B------:R-:W-:Y:S01]  /*d500*/  FMUL R155, R155, UR20 ;  /* 0x000000149b9b7c20 */ /* 0x000fe20008400000 */
[----:B-1----:R-:W-:Y:S01]  /*d510*/  F2FP.SATFINITE.E5M2.F32.PACK_AB_MERGE_C R35, RZ, R176, RZ ;  /* 0x000000b0ff23723e */ /* 0x002fe200048060ff */
[----:B------:R0:W-:Y:S01]  /*d520*/  @!P5 STG.E.U8 desc[UR16][R24.64+0x60], R33 ;  /* 0x000060211800d986 */ /* 0x0001e2000c101110 */
        /* <DEDUP_REMOVED lines=16> */
[----:B-1----:R-:W-:Y:S01]  /*d630*/  F2FP.SATFINITE.E5M2.F32.PACK_AB_MERGE_C R35, RZ, R170, RZ ;  /* 0x000000aaff23723e */ /* 0x002fe200048060ff */
[----:B------:R-:W-:Y:S01]  /*d640*/  @!P0 STG.E.U8 desc[UR16][R24.64+0x69], R173 ;  /* 0x000069ad18008986 */ /* 0x000fe2000c101110 */
        /* <DEDUP_REMOVED lines=12> */
[----:B------:R-:W-:Y:S01]  /*d710*/  ISETP.LT.OR P6, PT, R41, 0x79, !P3 ;  /* 0x000000792900780c */ /* 0x000fe20005fc1670 */
[----:B------:R-:W-:Y:S01]  /*d720*/  FMUL R17, R17, UR20 ;  /* 0x0000001411117c20 */ /* 0x000fe20008400000 */
[----:B------:R-:W-:Y:S01]  /*d730*/  ISETP.LT.OR P3, PT, R41, 0x7a, !P3 ;  /* 0x0000007a2900780c */ /* 0x000fe20005f61670 */
[----:B------:R-:W-:Y:S01]  /*d740*/  @!P0 STG.E.U8 desc[UR16][R24.64+0x71], R169 ;  /* 0x000071a918008986 */ /* 0x000fe2000c101110 */
[----:B0-----:R-:W-:Y:S01]  /*d750*/  F2FP.SATFINITE.E5M2.F32.PACK_AB_MERGE_C R33, RZ, R168, RZ ;  /* 0x000000a8ff21723e */ /* 0x001fe200048060ff */
[----:B------:R-:W-:Y:S01]  /*d760*/  FMUL R18, R18, UR20 ;  /* 0x0000001412127c20 */ /* 0x000fe20008400000 */
[----:B------:R-:W-:Y:S01]  /*d770*/  ISETP.GE.AND P0, PT, R42, 0x89, PT ;  /* 0x000000892a00780c */ /* 0x000fe20003f06270 */
[----:B------:R-:W-:Y:S01]  /*d780*/  FMUL R16, R16, UR20 ;  /* 0x0000001410107c20 */ /* 0x000fe20008400000 */
[----:B------:R-:W-:Y:S01]  /*d790*/  F2FP.SATFINITE.E5M2.F32.PACK_AB_MERGE_C R21, RZ, R21, RZ ;  /* 0x00000015ff15723e */ /* 0x000fe200048060ff */
[----:B------:R0:W-:Y:S01]  /*d7a0*/  @!P1 STG.E.U8 desc[UR16][R26.64+0x70], R33 ;  /* 0x000070211a009986 */ /* 0x0001e2000c101110 */
[----:B------:R-:W-:Y:S01]  /*d7b0*/  ISETP.GE.AND P1, PT, R42, 0x81, PT ;  /* 0x000000812a00780c */ /* 0x000fe20003f26270 */
[----:B------:R-:W-:Y:S01]  /*d7c0*/  FMUL R15, R15, UR20 ;  /* 0x000000140f0f7c20 */ /* 0x000fe20008400000 */
[----:B-1----:R-:W-:Y:S01]  /*d7d0*/  F2FP.SATFINITE.E5M2.F32.PACK_AB_MERGE_C R35, RZ, R166, RZ ;  /* 0x000000a6ff23723e */ /* 0x002fe200048060ff */
[----:B------:R-:W-:Y:S01]  /*d7e0*/  @!P5 STG.E.U8 desc[UR16][R26.64+0x71], R167 ;  /* 0x000071a71a00d986 */ /* 0x000fe2000c101110 */
[----:B------:R-:W-:Y:S01]  /*d7f0*/  ISETP.LT.OR P5, PT, R41, 0x79, !P2 ;  /* 0x000000792900780c */ /* 0x000fe200057a1670 */
[----:B------:R-:W-:Y:S01]  /*d800*/  FMUL R13, R13, UR20 ;  /* 0x000000140d0d7c20 */ /* 0x000fe20008400000 */
[C---:B------:R-:W-:Y:S01]  /*d810*/  ISETP.LT.OR P2, PT, R41.reuse, 0x7a, !P2 ;  /* 0x0000007a2900780c */ /* 0x040fe20005741670 */
        /* <DEDUP_REMOVED lines=9> */
[----:B------:R-:W-:Y:S01]  /*d8b0*/  F2FP.SATFINITE.E5M2.F32.PACK_AB_MERGE_C R17, RZ, R17, RZ ;  /* 0x00000011ff11723e */ /* 0x000fe200048060ff */
[----:B------:R-:W-:Y:S01]  /*d8c0*/  @!P5 STG.E.U8 desc[UR16][R26.64+0x78], R37 ;  /* 0x000078251a00d986 */ /* 0x000fe2000c101110 */
[----:B------:R-:W-:Y:S01]  /*d8d0*/  ISETP.LT.OR P5, PT, R41, 0x1, !P0 ;  /* 0x000000012900780c */ /* 0x000fe200047a1670 */
[----:B------:R-:W-:Y:S01]  /*d8e0*/  FMUL R9, R9, UR20 ;  /* 0x0000001409097c20 */ /* 0x000fe20008400000 */
[----:B------:R-:W-:Y:S01]  /*d8f0*/  F2FP.SATFINITE.E5M2.F32.PACK_AB_MERGE_C R15, RZ, R15, RZ ;  /* 0x0000000fff0f723e */ /* 0x000fe200048060ff */
[----:B------:R0:W-:Y:S01]  /*d900*/  @!P2 STG.E.U8 desc[UR16][R26.64+0x79], R163 ;  /* 0x000079a31a00a986 */ /* 0x0001e2000c101110 */
[C---:B------:R-:W-:Y:S01]  /*d910*/  ISETP.LT.OR P2, PT, R41.reuse, 0xa, !P1 ;  /* 0x0000000a2900780c */ /* 0x040fe20004f41670 */
        /* <DEDUP_REMOVED lines=9> */
[----:B------:R-:W-:Y:S01]  /*d9b0*/  F2FP.SATFINITE.E5M2.F32.PACK_AB_MERGE_C R11, RZ, R11, RZ ;  /* 0x0000000bff0b723e */ /* 0x000fe200048060ff */
[----:B------:R2:W-:Y:S01]  /*d9c0*/  @!P5 STG.E.U8 desc[UR16][R30.64], R33 ;  /* 0x000000211e00d986 */ /* 0x0005e2000c101110 */
[----:B------:R-:W-:Y:S01]  /*d9d0*/  ISETP.LT.OR P5, PT, R41, 0x9, !P0 ;  /* 0x000000092900780c */ /* 0x000fe200047a1670 */
[----:B------:R-:W-:Y:S01]  /*d9e0*/  FMUL R5, R5, UR20 ;  /* 0x0000001405057c20 */ /* 0x000fe20008400000 */
[----:B0-----:R-:W-:Y:S01]  /*d9f0*/  F2FP.SATFINITE.E5M2.F32.PACK_AB_MERGE_C R27, RZ, R156, RZ ;  /* 0x0000009cff1b723e */ /* 0x001fe200048060ff */
[----:B-----5:R-:W-:Y:S01]  /*da00*/  FMUL R0, R0, UR20 ;  /* 0x0000001400007c20 */ /* 0x020fe20008400000 */
[----:B------:R-:W-:Y:S01]  /*da10*/  F2FP.SATFINITE.E5M2.F32.PACK_AB_MERGE_C R9, RZ, R9, RZ ;  /* 0x00000009ff09723e */ /* 0x000fe200048060ff */
[----:B------:R-:W-:Y:S01]  /*da20*/  FMUL R6, R6, UR20 ;  /* 0x0000001406067c20 */ /* 0x000fe20008400000 */
[----:B------:R-:W-:Y:S01]  /*da30*/  F2FP.SATFINITE.E5M2.F32.PACK_AB_MERGE_C R7, RZ, R7, RZ ;  /* 0x00000007ff07723e */ /* 0x000fe200048060ff */
[----:B------:R-:W3:Y:S01]  /*da40*/  LDL.LU R221, [R1+0x14] ;  /* 0x0000140001dd7983 */ /* 0x000ee20000300800 */
[----:B-1----:R-:W-:Y:S01]  /*da50*/  F2FP.SATFINITE.E5M2.F32.PACK_AB_MERGE_C R25, RZ, R158, RZ ;  /* 0x0000009eff19723e */ /* 0x002fe200048060ff */
[----:B------:R-:W-:Y:S01]  /*da60*/  FMUL R2, R2, UR20 ;  /* 0x0000001402027c20 */ /* 0x000fe20008400000 */
[----:B------:R-:W-:Y:S01]  /*da70*/  F2FP.SATFINITE.E5M2.F32.PACK_AB_MERGE_C R5, RZ, R5, RZ ;  /* 0x00000005ff05723e */ /* 0x000fe200048060ff */
[----:B------:R-:W-:Y:S01]  /*da80*/  @!P6 STG.E.U8 desc[UR16][R30.64+0x1], R159 ;  /* 0x0000019f1e00e986 */ /* 0x000fe2000c101110 */
[----:B------:R-:W-:Y:S01]  /*da90*/  ISETP.LT.OR P6, PT, R41, 0xa, !P0 ;  /* 0x0000000a2900780c */ /* 0x000fe200047c1670 */
[----:B------:R-:W-:Y:S01]  /*daa0*/  FMUL R3, R3, UR20 ;  /* 0x0000001403037c20 */ /* 0x000fe20008400000 */
[----:B--2---:R-:W-:Y:S01]  /*dab0*/  F2FP.SATFINITE.E5M2.F32.PACK_AB_MERGE_C R33, RZ, R152, RZ ;  /* 0x00000098ff21723e */ /* 0x004fe200048060ff */
[----:B------:R-:W-:Y:S01]  /*dac0*/  @!P2 STG.E.U8 desc[UR16][R28.64+0x9], R157 ;  /* 0x0000099d1c00a986 */ /* 0x000fe2000c101110 */
[----:B------:R-:W-:Y:S01]  /*dad0*/  ISETP.LT.OR P2, PT, R41, 0x12, !P1 ;  /* 0x000000122900780c */ /* 0x000fe20004f41670 */
[----:B------:R-:W-:-:S02]  /*dae0*/  FMUL R4, R4, UR20 ;  /* 0x0000001404047c20 */ /* 0x000fc40008400000 */
[----:B------:R0:W-:Y:S01]  /*daf0*/  @!P3 STG.E.U8 desc[UR16][R28.64+0x8], R25 ;  /* 0x000008191c00b986 */ /* 0x0001e2000c101110 */
[----:B------:R-:W-:-:S03]  /*db00*/  ISETP.LT.OR P3, PT, R41, 0x11, !P1 ;  /* 0x000000112900780c */ /* 0x000fc60004f61670 */
[----:B------:R1:W-:Y:S01]  /*db10*/  @!P5 STG.E.U8 desc[UR16][R30.64+0x8], R27 ;  /* 0x0000081b1e00d986 */ /* 0x0003e2000c101110 */
[----:B------:R-:W-:-:S03]  /*db20*/  ISETP.LT.OR P5, PT, R41, 0x11, !P0 ;  /* 0x000000112900780c */ /* 0x000fc600047a1670 */
[----:B------:R-:W-:Y:S01]  /*db30*/  @!P6 STG.E.U8 desc[UR16][R30.64+0x9], R155 ;  /* 0x0000099b1e00e986 */ /* 0x000fe2000c101110 */
[----:B------:R-:W-:-:S03]  /*db40*/  ISETP.LT.OR P6, PT, R41, 0x12, !P0 ;  /* 0x000000122900780c */ /* 0x000fc600047c1670 */
[----:B------:R-:W-:Y:S01]  /*db50*/  @!P2 STG.E.U8 desc[UR16][R28.64+0x11], R153 ;  /* 0x000011991c00a986 */ /* 0x000fe2000c101110 */
[----:B------:R-:W-:Y:S02]  /*db60*/  ISETP.LT.OR P2, PT, R41, 0x1a, !P1 ;  /* 0x0000001a2900780c */ /* 0x000fe40004f41670 */
[----:B0-----:R-:W-:Y:S01]  /*db70*/  F2FP.SATFINITE.E5M2.F32.PACK_AB_MERGE_C R25, RZ, R154, RZ ;  /* 0x0000009aff19723e */ /* 0x001fe200048060ff */
[----:B------:R-:W2:Y:S01]  /*db80*/  LDL.LU R220, [R1+0x18] ;  /* 0x0000180001dc7983 */ /* 0x000ea20000300800 */
[----:B-1----:R-:W-:-:S03]  /*db90*/  F2FP.SATFINITE.E5M2.F32.PACK_AB_MERGE_C R27, RZ, R20, RZ ;  /* 0x00000014ff1b723e */ /* 0x002fc600048060ff */
[----:B------:R0:W-:Y:S01]  /*dba0*/  @!P3 STG.E.U8 desc[UR16][R28.64+0x10], R25 ;  /* 0x000010191c00b986 */ /* 0x0001e2000c101110 */
[----:B------:R-:W-:-:S03]  /*dbb0*/  ISETP.LT.OR P3, PT, R41, 0x19, !P1 ;  /* 0x000000192900780c */ /* 0x000fc60004f61670 */
[----:B------:R-:W-:Y:S01]  /*dbc0*/  @!P5 STG.E.U8 desc[UR16][R30.64+0x10], R33 ;  /* 0x000010211e00d986 */ /* 0x000fe2000c101110 */
[----:B------:R-:W-:-:S03]  /*dbd0*/  ISETP.LT.OR P5, PT, R41, 0x19, !P0 ;  /* 0x000000192900780c */ /* 0x000fc600047a1670 */
[----:B------:R1:W-:Y:S01]  /*dbe0*/  @!P6 STG.E.U8 desc[UR16][R30.64+0x11], R23 ;  /* 0x000011171e00e986 */ /* 0x0003e2000c101110 */
[----:B------:R-:W-:-:S03]  /*dbf0*/  ISETP.LT.OR P6, PT, R41, 0x1a, !P0 ;  /* 0x0000001a2900780c */ /* 0x000fc600047c1670 */
[----:B------:R4:W-:Y:S01]  /*dc00*/  @!P2 STG.E.U8 desc[UR16][R28.64+0x19], R21 ;  /* 0x000019151c00a986 */ /* 0x0009e2000c101110 */
[C---:B------:R-:W-:Y:S02]  /*dc10*/  ISETP.LT.OR P2, PT, R41.reuse, 0x22, !P1 ;  /* 0x000000222900780c */ /* 0x040fe40004f41670 */
[----:B0-----:R-:W-:Y:S01]  /*dc20*/  F2FP.SATFINITE.E5M2.F32.PACK_AB_MERGE_C R25, RZ, R22, RZ ;  /* 0x00000016ff19723e */ /* 0x001fe200048060ff */
[----:B------:R-:W2:Y:S04]  /*dc30*/  LDL.LU R222, [R1+0x1c] ;  /* 0x00001c0001de7983 */ /* 0x000ea80000300800 */
[----:B------:R-:W-:Y:S01]  /*dc40*/  @!P3 STG.E.U8 desc[UR16][R28.64+0x18], R25 ;  /* 0x000018191c00b986 */ /* 0x000fe2000c101110 */
[C---:B------:R-:W-:Y:S02]  /*dc50*/  ISETP.LT.OR P3, PT, R41.reuse, 0x21, !P1 ;  /* 0x000000212900780c */ /* 0x040fe40004f61670 */
[----:B-1----:R-:W-:Y:S01]  /*dc60*/  F2FP.SATFINITE.E5M2.F32.PACK_AB_MERGE_C R23, RZ, R18, RZ ;  /* 0x00000012ff17723e */ /* 0x002fe200048060ff */
[----:B------:R-:W-:Y:S01]  /*dc70*/  @!P5 STG.E.U8 desc[UR16][R30.64+0x18], R27 ;  /* 0x0000181b1e00d986 */ /* 0x000fe2000c101110 */
[----:B------:R-:W-:-:S02]  /*dc80*/  ISETP.LT.OR P5, PT, R41, 0x21, !P0 ;  /* 0x000000212900780c */ /* 0x000fc400047a1670 */
[----:B----4-:R-:W-:Y:S01]  /*dc90*/  F2FP.SATFINITE.E5M2.F32.PACK_AB_MERGE_C R21, RZ, R16, RZ ;  /* 0x00000010ff15723e */ /* 0x010fe200048060ff */
[----:B------:R0:W-:Y:S01]  /*dca0*/  @!P6 STG.E.U8 desc[UR16][R30.64+0x19], R19 ;  /* 0x000019131e00e986 */ /* 0x0001e2000c101110 */
[----:B------:R-:W-:-:S03]  /*dcb0*/  ISETP.LT.OR P6, PT, R41, 0x22, !P0 ;  /* 0x000000222900780c */ /* 0x000fc600047c1670 */
[----:B------:R1:W-:Y:S01]  /*dcc0*/  @!P2 STG.E.U8 desc[UR16][R28.64+0x21], R17 ;  /* 0x000021111c00a986 */ /* 0x0003e2000c101110 */
[----:B------:R-:W-:-:S03]  /*dcd0*/  ISETP.LT.OR P2, PT, R41, 0x2a, !P1 ;  /* 0x0000002a2900780c */ /* 0x000fc60004f41670 */
[----:B------:R-:W-:Y:S01]  /*dce0*/  @!P3 STG.E.U8 desc[UR16][R28.64+0x20], R23 ;  /* 0x000020171c00b986 */ /* 0x000fe2000c101110 */
[----:B------:R-:W-:-:S03]  /*dcf0*/  ISETP.LT.OR P3, PT, R41, 0x29, !P1 ;  /* 0x000000292900780c */ /* 0x000fc60004f61670 */
[----:B------:R-:W-:Y:S01]  /*dd00*/  @!P5 STG.E.U8 desc[UR16][R30.64+0x20], R21 ;  /* 0x000020151e00d986 */ /* 0x000fe2000c101110 */
[C---:B------:R-:W-:Y:S02]  /*dd10*/  ISETP.LT.OR P5, PT, R41.reuse, 0x29, !P0 ;  /* 0x000000292900780c */ /* 0x040fe400047a1670 */
[----:B0-----:R-:W-:Y:S01]  /*dd20*/  F2FP.SATFINITE.E5M2.F32.PACK_AB_MERGE_C R19, RZ, R14, RZ ;  /* 0x0000000eff13723e */ /* 0x001fe200048060ff */
[----:B------:R0:W-:Y:S01]  /*dd30*/  @!P6 STG.E.U8 desc[UR16][R30.64+0x21], R15 ;  /* 0x0000210f1e00e986 */ /* 0x0001e2000c101110 */
[C---:B------:R-:W-:Y:S02]  /*dd40*/  ISETP.LT.OR P6, PT, R41.reuse, 0x2a, !P0 ;  /* 0x0000002a2900780c */ /* 0x040fe400047c1670 */
[----:B-1----:R-:W-:Y:S01]  /*dd50*/  F2FP.SATFINITE.E5M2.F32.PACK_AB_MERGE_C R17, RZ, R12, RZ ;  /* 0x0000000cff11723e */ /* 0x002fe200048060ff */
        /* <DEDUP_REMOVED lines=15> */
[----:B0-----:R-:W-:Y:S02]  /*de50*/  F2FP.SATFINITE.E5M2.F32.PACK_AB_MERGE_C R11, RZ, R6, RZ ;  /* 0x00000006ff0b723e */ /* 0x001fe400048060ff */
[C---:B------:R-:W-:Y:S01]  /*de60*/  ISETP.LT.OR P5, PT, R41.reuse, 0x39, !P0 ;  /* 0x000000392900780c */ /* 0x040fe200047a1670 */
[----:B------:R0:W-:Y:S01]  /*de70*/  @!P6 STG.E.U8 desc[UR16][R30.64+0x31], R7 ;  /* 0x000031071e00e986 */ /* 0x0001e2000c101110 */
[----:B-1----:R-:W-:Y:S02]  /*de80*/  F2FP.SATFINITE.E5M2.F32.PACK_AB_MERGE_C R9, RZ, R4, RZ ;  /* 0x00000004ff09723e */ /* 0x002fe400048060ff */
[----:B------:R-:W-:Y:S01]  /*de90*/  ISETP.LT.OR P6, PT, R41, 0x3a, !P0 ;  /* 0x0000003a2900780c */ /* 0x000fe200047c1670 */
[----:B------:R1:W-:Y:S04]  /*dea0*/  @!P2 STG.E.U8 desc[UR16][R28.64+0x39], R5 ;  /* 0x000039051c00a986 */ /* 0x0003e8000c101110 */
[----:B------:R4:W-:Y:S01]  /*deb0*/  @!P3 STG.E.U8 desc[UR16][R28.64+0x38], R11 ;  /* 0x0000380b1c00b986 */ /* 0x0009e2000c101110 */
[----:B------:R-:W-:Y:S01]  /*dec0*/  FMUL R4, R227, UR20 ;  /* 0x00000014e3047c20 */ /* 0x000fe20008400000 */
[----:B------:R-:W-:-:S02]  /*ded0*/  ISETP.LT.OR P3, PT, R41, 0x41, !P1 ;  /* 0x000000412900780c */ /* 0x000fc40004f61670 */
[----:B0-----:R-:W-:Y:S02]  /*dee0*/  F2FP.SATFINITE.E5M2.F32.PACK_AB_MERGE_C R7, RZ, R3, RZ ;  /* 0x00000003ff07723e */ /* 0x001fe400048060ff */
[----:B-1----:R-:W-:Y:S01]  /*def0*/  F2FP.SATFINITE.E5M2.F32.PACK_AB_MERGE_C R5, RZ, R0, RZ ;  /* 0x00000000ff05723e */ /* 0x002fe200048060ff */
[----:B------:R-:W-:Y:S01]  /*df00*/  FMUL R0, R223, UR20 ;  /* 0x00000014df007c20 */ /* 0x000fe20008400000 */
[----:B------:R-:W-:Y:S01]  /*df10*/  ISETP.LT.OR P2, PT, R41, 0x42, !P1 ;  /* 0x000000422900780c */ /* 0x000fe20004f41670 */
[----:B------:R-:W2:Y:S01]  /*df20*/  LDL.LU R223, [R1+0x20] ;  /* 0x0000200001df7983 */ /* 0x000ea20000300800 */
[----:B----4-:R-:W-:Y:S02]  /*df30*/  F2FP.SATFINITE.E5M2.F32.PACK_AB_MERGE_C R11, RZ, R2, RZ ;  /* 0x00000002ff0b723e */ /* 0x010fe400048060ff */
[----:B------:R-:W-:Y:S01]  /*df40*/  F2FP.SATFINITE.E5M2.F32.PACK_AB_MERGE_C R13, RZ, R0, RZ ;  /* 0x00000000ff0d723e */ /* 0x000fe200048060ff */
[----:B---3--:R-:W-:Y:S01]  /*df50*/  FMUL R0, R225, UR20 ;  /* 0x00000014e1007c20 */ /* 0x008fe20008400000 */
[----:B------:R-:W-:Y:S01]  /*df60*/  FMUL R2, R224, UR20 ;  /* 0x00000014e0027c20 */ /* 0x000fe20008400000 */
[----:B------:R-:W3:Y:S04]  /*df70*/  LDL.LU R225, [R1+0x24] ;  /* 0x0000240001e17983 */ /* 0x000ee80000300800 */
[----:B------:R-:W4:Y:S01]  /*df80*/  LDL.LU R224, [R1+0x28] ;  /* 0x0000280001e07983 */ /* 0x000f220000300800 */
[----:B------:R-:W-:-:S03]  /*df90*/  FMUL R3, R226, UR20 ;  /* 0x00000014e2037c20 */ /* 0x000fc60008400000 */
[----:B------:R-:W4:Y:S04]  /*dfa0*/  LDL.LU R226, [R1+0x2c] ;  /* 0x00002c0001e27983 */ /* 0x000f280000300800 */
[----:B------:R-:W4:Y:S04]  /*dfb0*/  LDL.LU R227, [R1+0x30] ;  /* 0x0000300001e37983 */ /* 0x000f280000300800 */
[----:B------:R-:W-:Y:S01]  /*dfc0*/  @!P5 STG.E.U8 desc[UR16][R30.64+0x38], R9 ;  /* 0x000038091e00d986 */ /* 0x000fe2000c101110 */
[----:B------:R-:W-:-:S03]  /*dfd0*/  ISETP.LT.OR P5, PT, R41, 0x41, !P0 ;  /* 0x000000412900780c */ /* 0x000fc600047a1670 */
[----:B------:R0:W-:Y:S01]  /*dfe0*/  @!P6 STG.E.U8 desc[UR16][R30.64+0x39], R7 ;  /* 0x000039071e00e986 */ /* 0x0001e2000c101110 */
[----:B------:R-:W-:-:S03]  /*dff0*/  ISETP.LT.OR P6, PT, R41, 0x42, !P0 ;  /* 0x000000422900780c */ /* 0x000fc600047c1670 */
[----:B------:R-:W-:Y:S01]  /*e000*/  @!P3 STG.E.U8 desc[UR16][R28.64+0x40], R11 ;  /* 0x0000400b1c00b986 */ /* 0x000fe2000c101110 */
[----:B------:R-:W-:-:S03]  /*e010*/  ISETP.LT.OR P3, PT, R41, 0x49, !P1 ;  /* 0x000000492900780c */ /* 0x000fc60004f61670 */
[----:B------:R1:W-:Y:S01]  /*e020*/  @!P2 STG.E.U8 desc[UR16][R28.64+0x41], R5 ;  /* 0x000041051c00a986 */ /* 0x0003e2000c101110 */
[----:B0-----:R-:W-:-:S03]  /*e030*/  F2FP.SATFINITE.E5M2.F32.PACK_AB_MERGE_C R7, RZ, R0, RZ ;  /* 0x00000000ff07723e */ /* 0x001fc600048060ff */
[----:B------:R-:W-:Y:S01]  /*e040*/  @!P5 STG.E.U8 desc[UR16][R30.64+0x40], R13 ;  /* 0x0000400d1e00d986 */ /* 0x000fe2000c101110 */
[C---:B------:R-:W-:Y:S02]  /*e050*/  ISETP.LT.OR P2, PT, R41.reuse, 0x4a, !P1 ;  /* 0x0000004a2900780c */ /* 0x040fe40004f41670 */
[----:B-1----:R-:W-:Y:S01]  /*e060*/  F2FP.SATFINITE.E5M2.F32.PACK_AB_MERGE_C R5, RZ, R2, RZ ;  /* 0x00000002ff05723e */ /* 0x002fe200048060ff */
[----:B------:R0:W-:Y:S01]  /*e070*/  @!P6 STG.E.U8 desc[UR16][R30.64+0x41], R7 ;  /* 0x000041071e00e986 */ /* 0x0001e2000c101110 */
[C---:B------:R-:W-:Y:S02]  /*e080*/  ISETP.LT.OR P5, PT, R41.reuse, 0x49, !P0 ;  /* 0x000000492900780c */ /* 0x040fe400047a1670 */
[C---:B------:R-:W-:Y:S01]  /*e090*/  ISETP.LT.OR P6, PT, R41.reuse, 0x4a, !P0 ;  /* 0x0000004a2900780c */ /* 0x040fe200047c1670 */
[----:B------:R1:W-:Y:S01]  /*e0a0*/  @!P3 STG.E.U8 desc[UR16][R28.64+0x48], R5 ;  /* 0x000048051c00b986 */ /* 0x0003e2000c101110 */
[----:B------:R-:W-:Y:S02]  /*e0b0*/  ISETP.LT.OR P3, PT, R41, 0x51, !P1 ;  /* 0x000000512900780c */ /* 0x000fe40004f61670 */
[----:B------:R-:W-:-:S02]  /*e0c0*/  F2FP.SATFINITE.E5M2.F32.PACK_AB_MERGE_C R9, RZ, R3, RZ ;  /* 0x00000003ff09723e */ /* 0x000fc400048060ff */
[----:B------:R-:W-:-:S03]  /*e0d0*/  F2FP.SATFINITE.E5M2.F32.PACK_AB_MERGE_C R11, RZ, R4, RZ ;  /* 0x00000004ff0b723e */ /* 0x000fc600048060ff */
[----:B------:R1:W-:Y:S04]  /*e0e0*/  @!P2 STG.E.U8 desc[UR16][R28.64+0x49], R9 ;  /* 0x000049091c00a986 */ /* 0x0003e8000c101110 */
[----:B------:R-:W-:Y:S01]  /*e0f0*/  @!P5 STG.E.U8 desc[UR16][R30.64+0x48], R11 ;  /* 0x0000480b1e00d986 */ /* 0x000fe2000c101110 */
[----:B------:R-:W-:-:S03]  /*e100*/  FMUL R0, R221, UR20 ;  /* 0x00000014dd007c20 */ /* 0x000fc60008400000 */
[----:B------:R-:W4:Y:S02]  /*e110*/  LDL.LU R221, [R1+0x34] ;  /* 0x0000340001dd7983 */ /* 0x000f240000300800 */
[----:B0-----:R-:W-:-:S05]  /*e120*/  F2FP.SATFINITE.E5M2.F32.PACK_AB_MERGE_C R7, RZ, R0, RZ ;  /* 0x00000000ff07723e */ /* 0x001fca00048060ff */
[----:B------:R-:W-:Y:S01]  /*e130*/  @!P6 STG.E.U8 desc[UR16][R30.64+0x49], R7 ;  /* 0x000049071e00e986 */ /* 0x000fe2000c101110 */
[----:B--2---:R-:W-:-:S03]  /*e140*/  FMUL R2, R220, UR20 ;  /* 0x00000014dc027c20 */ /* 0x004fc60008400000 */
[----:B------:R-:W2:Y:S02]  /*e150*/  LDL.LU R220, [R1+0x38] ;  /* 0x0000380001dc7983 */ /* 0x000ea40000300800 */
[----:B-1----:R-:W-:-:S05]  /*e160*/  F2FP.SATFINITE.E5M2.F32.PACK_AB_MERGE_C R5, RZ, R2, RZ ;  /* 0x00000002ff05723e */ /* 0x002fca00048060ff */
[----:B------:R0:W-:Y:S01]  /*e170*/  @!P3 STG.E.U8 desc[UR16][R28.64+0x50], R5 ;  /* 0x000050051c00b986 */ /* 0x0001e2000c101110 */
[----:B------:R-:W-:-:S03]  /*e180*/  FMUL R3, R222, UR20 ;  /* 0x00000014de037c20 */ /* 0x000fc60008400000 */
[----:B------:R-:W2:Y:S02]  /*e190*/  LDL.LU R222, [R1+0x3c] ;  /* 0x00003c0001de7983 */ /* 0x000ea40000300800 */
[----:B------:R-:W-:Y:S01]  /*e1a0*/  F2FP.SATFINITE.E5M2.F32.PACK_AB_MERGE_C R9, RZ, R3, RZ ;  /* 0x00000003ff09723e */ /* 0x000fe200048060ff */
[----:B------:R-:W-:Y:S02]  /*e1b0*/  FMUL R0, R223, UR20 ;  /* 0x00000014df007c20 */ /* 0x000fe40008400000 */
[----:B------:R-:W2:Y:S03]  /*e1c0*/  LDL.LU R223, [R1+0x40] ;  /* 0x0000400001df7983 */ /* 0x000ea60000300800 */
[----:B------:R-:W-:Y:S01]  /*e1d0*/  F2FP.SATFINITE.E5M2.F32.PACK_AB_MERGE_C R13, RZ, R0, RZ ;  /* 0x00000000ff0d723e */ /* 0x000fe200048060ff */
[----:B---3--:R-:W-:Y:S02]  /*e1e0*/  FMUL R2, R225, UR20 ;  /* 0x00000014e1027c20 */ /* 0x008fe40008400000 */
[----:B------:R-:W3:Y:S01]  /*e1f0*/  LDL.LU R225, [R1+0x44] ;  /* 0x0000440001e17983 */ /* 0x000ee20000300800 */
[----:B----4-:R-:W-:-:S03]  /*e200*/  FMUL R0, R224, UR20 ;  /* 0x00000014e0007c20 */ /* 0x010fc60008400000 */
[----:B------:R-:W4:Y:S01]  /*e210*/  LDL.LU R224, [R1+0x48] ;  /* 0x0000480001e07983 */ /* 0x000f220000300800 */
[----:B------:R-:W-:Y:S01]  /*e220*/  FMUL R3, R226, UR20 ;  /* 0x00000014e2037c20 */ /* 0x000fe20008400000 */
[----:B0-----:R-:W-:Y:S02]  /*e230*/  F2FP.SATFINITE.E5M2.F32.PACK_AB_MERGE_C R5, RZ, R0, RZ ;  /* 0x00000000ff05723e */ /* 0x001fe400048060ff */
[----:B------:R-:W4:Y:S01]  /*e240*/  LDL.LU R226, [R1+0x4c] ;  /* 0x00004c0001e27983 */ /* 0x000f220000300800 */
[----:B------:R-:W-:-:S03]  /*e250*/  FMUL R0, R227, UR20 ;  /* 0x00000014e3007c20 */ /* 0x000fc60008400000 */
[----:B------:R-:W4:Y:S01]  /*e260*/  LDL.LU R227, [R1+0x50] ;  /* 0x0000500001e37983 */ /* 0x000f220000300800 */
[C---:B------:R-:W-:Y:S02]  /*e270*/  ISETP.LT.OR P2, PT, R41.reuse, 0x52, !P1 ;  /* 0x000000522900780c */ /* 0x040fe40004f41670 */
[C---:B------:R-:W-:Y:S01]  /*e280*/  ISETP.LT.OR P6, PT, R41.reuse, 0x52, !P0 ;  /* 0x000000522900780c */ /* 0x040fe200047c1670 */
[----:B------:R-:W4:Y:S01]  /*e290*/  LDL.LU R219, [R1+0x54] ;  /* 0x0000540001db7983 */ /* 0x000f220000300800 */
[C---:B------:R-:W-:Y:S02]  /*e2a0*/  ISETP.LT.OR P5, PT, R41.reuse, 0x51, !P0 ;  /* 0x000000512900780c */ /* 0x040fe400047a1670 */
[----:B------:R-:W-:Y:S02]  /*e2b0*/  ISETP.LT.OR P3, PT, R41, 0x59, !P1 ;  /* 0x000000592900780c */ /* 0x000fe40004f61670 */
[----:B------:R-:W-:Y:S02]  /*e2c0*/  F2FP.SATFINITE.E5M2.F32.PACK_AB_MERGE_C R7, RZ, R2, RZ ;  /* 0x00000002ff07723e */ /* 0x000fe400048060ff */
[----:B------:R-:W-:-:S03]  /*e2d0*/  F2FP.SATFINITE.E5M2.F32.PACK_AB_MERGE_C R11, RZ, R0, RZ ;  /* 0x00000000ff0b723e */ /* 0x000fc600048060ff */
[----:B------:R0:W-:Y:S01]  /*e2e0*/  @!P2 STG.E.U8 desc[UR16][R28.64+0x51], R9 ;  /* 0x000051091c00a986 */ /* 0x0001e2000c101110 */
[----:B------:R-:W-:-:S03]  /*e2f0*/  ISETP.LT.OR P2, PT, R41, 0x5a, !P1 ;  /* 0x0000005a2900780c */ /* 0x000fc60004f41670 */
[----:B------:R-:W-:Y:S01]  /*e300*/  @!P6 STG.E.U8 desc[UR16][R30.64+0x51], R7 ;  /* 0x000051071e00e986 */ /* 0x000fe2000c101110 */
[----:B------:R-:W-:-:S03]  /*e310*/  ISETP.LT.OR P6, PT, R41, 0x5a, !P0 ;  /* 0x0000005a2900780c */ /* 0x000fc600047c1670 */
[----:B------:R-:W-:Y:S01]  /*e320*/  @!P5 STG.E.U8 desc[UR16][R30.64+0x50], R13 ;  /* 0x0000500d1e00d986 */ /* 0x000fe2000c101110 */
[----:B0-----:R-:W-:-:S03]  /*e330*/  F2FP.SATFINITE.E5M2.F32.PACK_AB_MERGE_C R9, RZ, R3, RZ ;  /* 0x00000003ff09723e */ /* 0x001fc600048060ff */
[----:B------:R0:W-:Y:S04]  /*e340*/  @!P3 STG.E.U8 desc[UR16][R28.64+0x58], R5 ;  /* 0x000058051c00b986 */ /* 0x0001e8000c101110 */
[----:B------:R1:W-:Y:S01]  /*e350*/  @!P2 STG.E.U8 desc[UR16][R28.64+0x59], R9 ;  /* 0x000059091c00a986 */ /* 0x0003e2000c101110 */
[----:B------:R-:W-:-:S03]  /*e360*/  FMUL R0, R221, UR20 ;  /* 0x00000014dd007c20 */ /* 0x000fc60008400000 */
[----:B------:R-:W4:Y:S02]  /*e370*/  LDL.LU R221, [R1+0x58] ;  /* 0x0000580001dd7983 */ /* 0x000f240000300800 */
[----:B0-----:R-:W-:-:S05]  /*e380*/  F2FP.SATFINITE.E5M2.F32.PACK_AB_MERGE_C R5, RZ, R0, RZ ;  /* 0x00000000ff05723e */ /* 0x001fca00048060ff */
[----:B------:R0:W-:Y:S01]  /*e390*/  @!P6 STG.E.U8 desc[UR16][R30.64+0x59], R5 ;  /* 0x000059051e00e986 */ /* 0x0001e2000c101110 */
[----:B--2---:R-:W-:-:S03]  /*e3a0*/  FMUL R2, R220, UR20 ;  /* 0x00000014dc027c20 */ /* 0x004fc60008400000 */
[----:B------:R-:W2:Y:S02]  /*e3b0*/  LDL.LU R220, [R1+0x5c] ;  /* 0x00005c0001dc7983 */ /* 0x000ea40000300800 */
[----:B------:R-:W-:Y:S01]  /*e3c0*/  F2FP.SATFINITE.E5M2.F32.PACK_AB_MERGE_C R7, RZ, R2, RZ ;  /* 0x00000002ff07723e */ /* 0x000fe200048060ff */
[----:B------:R-:W-:Y:S02]  /*e3d0*/  FMUL R3, R222, UR20 ;  /* 0x00000014de037c20 */ /* 0x000fe40008400000 */
[----:B------:R-:W2:Y:S03]  /*e3e0*/  LDL.LU R222, [R1+0x60] ;  /* 0x0000600001de7983 */ /* 0x000ea60000300800 */
[----:B-1----:R-:W-:Y:S01]  /*e3f0*/  F2FP.SATFINITE.E5M2.F32.PACK_AB_MERGE_C R9, RZ, R3, RZ ;  /* 0x00000003ff09723e */ /* 0x002fe200048060ff */
[----:B------:R-:W-:Y:S02]  /*e400*/  FMUL R4, R223, UR20 ;  /* 0x00000014df047c20 */ /* 0x000fe40008400000 */
[----:B------:R-:W2:Y:S01]  /*e410*/  LDL.LU R223, [R1+0x64] ;  /* 0x0000640001df7983 */ /* 0x000ea20000300800 */
[----:B---3--:R-:W-:-:S03]  /*e420*/  FMUL R0, R225, UR20 ;  /* 0x00000014e1007c20 */ /* 0x008fc60008400000 */
[----:B------:R-:W3:Y:S01]  /*e430*/  LDL.LU R225, [R1+0x68] ;  /* 0x0000680001e17983 */ /* 0x000ee20000300800 */
[----:B----4-:R-:W-:Y:S01]  /*e440*/  FMUL R2, R224, UR20 ;  /* 0x00000014e0027c20 */ /* 0x010fe20008400000 */
[----:B0-----:R-:W-:Y:S02]  /*e450*/  F2FP.SATFINITE.E5M2.F32.PACK_AB_MERGE_C R5, RZ, R0, RZ ;  /* 0x00000000ff05723e */ /* 0x001fe400048060ff */
[----:B------:R-:W4:Y:S01]  /*e460*/  LDL.LU R224, [R1+0x6c] ;  /* 0x00006c0001e07983 */ /* 0x000f220000300800 */
[----:B------:R-:W-:-:S03]  /*e470*/  FMUL R3, R226, UR20 ;  /* 0x00000014e2037c20 */ /* 0x000fc60008400000 */
[----:B------:R-:W4:Y:S01]  /*e480*/  LDL.LU R226, [R1+0x70] ;  /* 0x0000700001e27983 */ /* 0x000f220000300800 */
[----:B------:R-:W-:-:S03]  /*e490*/  FMUL R0, R227, UR20 ;  /* 0x00000014e3007c20 */ /* 0x000fc60008400000 */
[----:B------:R-:W4:Y:S01]  /*e4a0*/  LDL.LU R227, [R1+0x74] ;  /* 0x0000740001e37983 */ /* 0x000f220000300800 */
[C---:B------:R-:W-:Y:S02]  /*e4b0*/  ISETP.LT.OR P5, PT, R41.reuse, 0x59, !P0 ;  /* 0x000000592900780c */ /* 0x040fe400047a1670 */
[C---:B------:R-:W-:Y:S02]  /*e4c0*/  ISETP.LT.OR P2, PT, R41.reuse, 0x62, !P1 ;  /* 0x000000622900780c */ /* 0x040fe40004f41670 */
[C---:B------:R-:W-:Y:S02]  /*e4d0*/  ISETP.LT.OR P3, PT, R41.reuse, 0x61, !P1 ;  /* 0x000000612900780c */ /* 0x040fe40004f61670 */
[----:B------:R-:W-:-:S07]  /*e4e0*/  ISETP.LT.OR P6, PT, R41, 0x62, !P0 ;  /* 0x000000622900780c */ /* 0x000fce00047c1670 */
[----:B------:R-:W-:Y:S01]  /*e4f0*/  @!P5 STG.E.U8 desc[UR16][R30.64+0x58], R11 ;  /* 0x0000580b1e00d986 */ /* 0x000fe2000c101110 */
[----:B------:R-:W-:-:S03]  /*e500*/  ISETP.LT.OR P5, PT, R41, 0x61, !P0 ;  /* 0x000000612900780c */ /* 0x000fc600047a1670 */
[----:B------:R0:W-:Y:S01]  /*e510*/  @!P2 STG.E.U8 desc[UR16][R28.64+0x61], R9 ;  /* 0x000061091c00a986 */ /* 0x0001e2000c101110 */
[----:B------:R-:W-:-:S03]  /*e520*/  ISETP.LT.OR P2, PT, R41, 0x6a, !P1 ;  /* 0x0000006a2900780c */ /* 0x000fc60004f41670 */
[----:B------:R1:W-:Y:S01]  /*e530*/  @!P3 STG.E.U8 desc[UR16][R28.64+0x60], R7 ;  /* 0x000060071c00b986 */ /* 0x0003e2000c101110 */
[----:B------:R-:W-:Y:S02]  /*e540*/  ISETP.LT.OR P3, PT, R41, 0x69, !P1 ;  /* 0x000000692900780c */ /* 0x000fe40004f61670 */
[----:B------:R-:W-:Y:S01]  /*e550*/  F2FP.SATFINITE.E5M2.F32.PACK_AB_MERGE_C R13, RZ, R4, RZ ;  /* 0x00000004ff0d723e */ /* 0x000fe200048060ff */
[----:B------:R1:W-:Y:S01]  /*e560*/  @!P6 STG.E.U8 desc[UR16][R30.64+0x61], R5 ;  /* 0x000061051e00e986 */ /* 0x0003e2000c101110 */
[----:B0-----:R-:W-:-:S03]  /*e570*/  F2FP.SATFINITE.E5M2.F32.PACK_AB_MERGE_C R9, RZ, R3, RZ ;  /* 0x00000003ff09723e */ /* 0x001fc600048060ff */
[----:B------:R-:W-:Y:S01]  /*e580*/  @!P5 STG.E.U8 desc[UR16][R30.64+0x60], R13 ;  /* 0x0000600d1e00d986 */ /* 0x000fe2000c101110 */
[----:B-1----:R-:W-:-:S03]  /*e590*/  F2FP.SATFINITE.E5M2.F32.PACK_AB_MERGE_C R7, RZ, R2, RZ ;  /* 0x00000002ff07723e */ /* 0x002fc600048060ff */
[----:B------:R-:W-:Y:S01]  /*e5a0*/  @!P2 STG.E.U8 desc[UR16][R28.64+0x69], R9 ;  /* 0x000069091c00a986 */ /* 0x000fe2000c101110 */
[C---:B------:R-:W-:Y:S02]  /*e5b0*/  ISETP.LT.OR P5, PT, R41.reuse, 0x69, !P0 ;  /* 0x000000692900780c */ /* 0x040fe400047a1670 */
[C---:B------:R-:W-:Y:S01]  /*e5c0*/  ISETP.LT.OR P6, PT, R41.reuse, 0x6a, !P0 ;  /* 0x0000006a2900780c */ /* 0x040fe200047c1670 */
[----:B------:R0:W-:Y:S01]  /*e5d0*/  @!P3 STG.E.U8 desc[UR16][R28.64+0x68], R7 ;  /* 0x000068071c00b986 */ /* 0x0001e2000c101110 */
[----:B------:R-:W-:Y:S01]  /*e5e0*/  ISETP.LT.OR P2, PT, R41, 0x72, !P1 ;  /* 0x000000722900780c */ /* 0x000fe20004f41670 */
[----:B------:R-:W-:Y:S01]  /*e5f0*/  FMUL R2, R219, UR20 ;  /* 0x00000014db027c20 */ /* 0x000fe20008400000 */
[----:B------:R-:W-:Y:S02]  /*e600*/  ISETP.LT.OR P3, PT, R41, 0x71, !P1 ;  /* 0x000000712900780c */ /* 0x000fe40004f61670 */
[----:B------:R-:W-:Y:S02]  /*e610*/  F2FP.SATFINITE.E5M2.F32.PACK_AB_MERGE_C R11, RZ, R0, RZ ;  /* 0x00000000ff0b723e */ /* 0x000fe400048060ff */
[----:B------:R-:W-:-:S03]  /*e620*/  F2FP.SATFINITE.E5M2.F32.PACK_AB_MERGE_C R5, RZ, R2, RZ ;  /* 0x00000002ff05723e */ /* 0x000fc600048060ff */
[----:B------:R-:W-:Y:S01]  /*e630*/  @!P5 STG.E.U8 desc[UR16][R30.64+0x68], R11 ;  /* 0x0000680b1e00d986 */ /* 0x000fe2000c101110 */
[----:B------:R-:W-:-:S03]  /*e640*/  ISETP.LT.OR P5, PT, R41, 0x71, !P0 ;  /* 0x000000712900780c */ /* 0x000fc600047a1670 */
[----:B------:R-:W-:Y:S01]  /*e650*/  @!P6 STG.E.U8 desc[UR16][R30.64+0x69], R5 ;  /* 0x000069051e00e986 */ /* 0x000fe2000c101110 */
[----:B------:R-:W-:Y:S01]  /*e660*/  ISETP.LT.OR P6, PT, R41, 0x72, !P0 ;  /* 0x000000722900780c */ /* 0x000fe200047c1670 */
[----:B------:R-:W-:-:S05]  /*e670*/  FMUL R0, R221, UR20 ;  /* 0x00000014dd007c20 */ /* 0x000fca0008400000 */
[----:B0-----:R-:W-:-:S05]  /*e680*/  F2FP.SATFINITE.E5M2.F32.PACK_AB_MERGE_C R7, RZ, R0, RZ ;  /* 0x00000000ff07723e */ /* 0x001fca00048060ff */
[----:B------:R0:W-:Y:S01]  /*e690*/  @!P3 STG.E.U8 desc[UR16][R28.64+0x70], R7 ;  /* 0x000070071c00b986 */ /* 0x0001e2000c101110 */
[C---:B------:R-:W-:Y:S02]  /*e6a0*/  ISETP.LT.OR P3, PT, R41.reuse, 0x79, !P0 ;  /* 0x000000792900780c */ /* 0x040fe40004761670 */
[----:B------:R-:W-:Y:S01]  /*e6b0*/  ISETP.LT.OR P0, PT, R41, 0x7a, !P0 ;  /* 0x0000007a2900780c */ /* 0x000fe20004701670 */
[----:B--2---:R-:W-:-:S05]  /*e6c0*/  FMUL R3, R220, UR20 ;  /* 0x00000014dc037c20 */ /* 0x004fca0008400000 */
[----:B------:R-:W-:-:S05]  /*e6d0*/  F2FP.SATFINITE.E5M2.F32.PACK_AB_MERGE_C R9, RZ, R3, RZ ;  /* 0x00000003ff09723e */ /* 0x000fca00048060ff */
[----:B------:R1:W-:Y:S01]  /*e6e0*/  @!P2 STG.E.U8 desc[UR16][R28.64+0x71], R9 ;  /* 0x000071091c00a986 */ /* 0x0003e2000c101110 */
[C---:B------:R-:W-:Y:S02]  /*e6f0*/  ISETP.LT.OR P2, PT, R41.reuse, 0x79, !P1 ;  /* 0x000000792900780c */ /* 0x040fe40004f41670 */
[----:B------:R-:W-:Y:S01]  /*e700*/  ISETP.LT.OR P1, PT, R41, 0x7a, !P1 ;  /* 0x0000007a2900780c */ /* 0x000fe20004f21670 */
[----:B------:R-:W-:-:S05]  /*e710*/  FMUL R0, R222, UR20 ;  /* 0x00000014de007c20 */ /* 0x000fca0008400000 */
[----:B------:R-:W-:-:S05]  /*e720*/  F2FP.SATFINITE.E5M2.F32.PACK_AB_MERGE_C R13, RZ, R0, RZ ;  /* 0x00000000ff0d723e */ /* 0x000fca00048060ff */
[----:B------:R2:W-:Y:S01]  /*e730*/  @!P5 STG.E.U8 desc[UR16][R30.64+0x70], R13 ;  /* 0x0000700d1e00d986 */ /* 0x0005e2000c101110 */
[----:B------:R-:W-:Y:S01]  /*e740*/  FMUL R0, R223, UR20 ;  /* 0x00000014df007c20 */ /* 0x000fe20008400000 */
[----:B---3--:R-:W-:Y:S01]  /*e750*/  FMUL R2, R225, UR20 ;  /* 0x00000014e1027c20 */ /* 0x008fe20008400000 */
[----:B----4-:R-:W-:-:S03]  /*e760*/  FMUL R3, R224, UR20 ;  /* 0x00000014e0037c20 */ /* 0x010fc60008400000 */
[----:B0-----:R-:W-:Y:S01]  /*e770*/  F2FP.SATFINITE.E5M2.F32.PACK_AB_MERGE_C R7, RZ, R0, RZ ;  /* 0x00000000ff07723e */ /* 0x001fe200048060ff */
[----:B------:R-:W-:Y:S01]  /*e780*/  FMUL R4, R226, UR20 ;  /* 0x00000014e2047c20 */ /* 0x000fe20008400000 */
[----:B------:R-:W-:Y:S01]  /*e790*/  FMUL R5, R227, UR20 ;  /* 0x00000014e3057c20 */ /* 0x000fe20008400000 */
[----:B-1----:R-:W-:Y:S02]  /*e7a0*/  F2FP.SATFINITE.E5M2.F32.PACK_AB_MERGE_C R9, RZ, R2, RZ ;  /* 0x00000002ff09723e */ /* 0x002fe400048060ff */
[----:B------:R-:W-:Y:S02]  /*e7b0*/  F2FP.SATFINITE.E5M2.F32.PACK_AB_MERGE_C R3, RZ, R3, RZ ;  /* 0x00000003ff03723e */ /* 0x000fe400048060ff */
[----:B------:R-:W-:Y:S02]  /*e7c0*/  F2FP.SATFINITE.E5M2.F32.PACK_AB_MERGE_C R11, RZ, R4, RZ ;  /* 0x00000004ff0b723e */ /* 0x000fe400048060ff */
[----:B------:R-:W-:Y:S01]  /*e7d0*/  F2FP.SATFINITE.E5M2.F32.PACK_AB_MERGE_C R5, RZ, R5, RZ ;  /* 0x00000005ff05723e */ /* 0x000fe200048060ff */
[----:B------:R2:W-:Y:S04]  /*e7e0*/  @!P6 STG.E.U8 desc[UR16][R30.64+0x71], R7 ;  /* 0x000071071e00e986 */ /* 0x0005e8000c101110 */
[----:B------:R2:W-:Y:S04]  /*e7f0*/  @!P2 STG.E.U8 desc[UR16][R28.64+0x78], R9 ;  /* 0x000078091c00a986 */ /* 0x0005e8000c101110 */
[----:B------:R2:W-:Y:S04]  /*e800*/  @!P1 STG.E.U8 desc[UR16][R28.64+0x79], R3 ;  /* 0x000079031c009986 */ /* 0x0005e8000c101110 */
[----:B------:R2:W-:Y:S04]  /*e810*/  @!P3 STG.E.U8 desc[UR16][R30.64+0x78], R11 ;  /* 0x0000780b1e00b986 */ /* 0x0005e8000c101110 */
[----:B------:R2:W-:Y:S02]  /*e820*/  @!P0 STG.E.U8 desc[UR16][R30.64+0x79], R5 ;  /* 0x000079051e008986 */ /* 0x0005e4000c101110 */
.L_x_296:
[----:B------:R-:W-:Y:S05]  /*e830*/  BSYNC B0 ;  /* 0x0000000000007941 */ /* 0x000fea0003800000 */
.L_x_38:
[----:B0-2---:R-:W2:Y:S04]  /*e840*/  LDL.LU R3, [R1+0x80] ;  /* 0x0000800001037983 */ /* 0x005ea80000300800 */
[----:B-----5:R-:W2:Y:S01]  /*e850*/  LDL.LU R2, [R1+0x84] ;  /* 0x0000840001027983 */ /* 0x020ea20000300800 */
[----:B------:R-:W-:Y:S01]  /*e860*/  ULDC UR6, c[0x0][0xc] ;  /* 0x0000030000067ab9 */ /* 0x000fe20000000800 */
[----:B------:R-:W-:Y:S01]  /*e870*/  ULDC UR7, c[0x0][0x10] ;  /* 0x0000040000077ab9 */ /* 0x000fe20000000800 */
[----:B------:R-:W2:Y:S01]  /*e880*/  LDC R5, c[0x0][0x14] ;  /* 0x00000500ff057b82 */ /* 0x000ea20000000800 */
[----:B------:R-:W-:Y:S01]  /*e890*/  UIMAD.WIDE.U32 UR6, UR6, UR7, URZ ;  /* 0x00000007060672a5 */ /* 0x000fe2000f8e003f */
[----:B------:R-:W-:Y:S01]  /*e8a0*/  PRMT R0, RZ, 0x7610, R0 ;  /* 0x00007610ff007816 */ /* 0x000fe20000000000 */
[----:B------:R-:W-:-:S04]  /*e8b0*/  UMOV UR22, 0xffffffff ;  /* 0xffffffff00167882 */ /* 0x000fc80000000000 */
[----:B--2---:R-:W-:-:S04]  /*e8c0*/  IMAD.WIDE.U32 R2, R5, UR6, R2 ;  /* 0x0000000605027c25 */ /* 0x004fc8000f8e0002 */
[----:B------:R-:W-:Y:S01]  /*e8d0*/  IMAD R5, R5, UR7, RZ ;  /* 0x0000000705057c24 */ /* 0x000fe2000f8e02ff */
[----:B------:R-:W-:Y:S01]  /*e8e0*/  ULDC.64 UR6, c[0x0][0x650] ;  /* 0x0001940000067ab9 */ /* 0x000fe20000000a00 */
[----:B------:R-:W-:Y:S01]  /*e8f0*/  IMAD.MOV.U32 R19, RZ, RZ, R2 ;  /* 0x000000ffff137224 */ /* 0x000fe200078e0002 */
[----:B------:R-:W-:Y:S01]  /*e900*/  ISETP.GE.U32.AND P0, PT, R2, UR6, PT ;  /* 0x0000000602007c0c */ /* 0x000fe2000bf06070 */
[----:B------:R-:W-:Y:S02]  /*e910*/  IMAD.IADD R22, R3, 0x1, R5 ;  /* 0x0000000103167824 */ /* 0x000fe400078e0205 */
[----:B------:R-:W-:-:S03]  /*e920*/  IMAD.MOV.U32 R2, RZ, RZ, -0x1 ;  /* 0xffffffffff027424 */ /* 0x000fc600078e00ff */
[----:B------:R0:W-:Y:S01]  /*e930*/  STL [R1+0x80], R22 ;  /* 0x0000801601007387 */ /* 0x0001e20000100800 */
[----:B------:R-:W-:-:S03]  /*e940*/  ISETP.GE.U32.AND.EX P0, PT, R22, UR7, PT, P0 ;  /* 0x0000000716007c0c */ /* 0x000fc6000bf06100 */
[----:B------:R0:W-:Y:S04]  /*e950*/  STL [R1+0x84], R19 ;  /* 0x0000841301007387 */ /* 0x0001e80000100800 */
[----:B------:R0:W-:Y:S06]  /*e960*/  STL [R1+0x88], R2 ;  /* 0x0000880201007387 */ /* 0x0001ec0000100800 */
[----:B------:R-:W-:Y:S05]  /*e970*/  @P0 BRA `(.L_x_297) ;  /* 0x00000004006c0947 */ /* 0x000fea0003800000 */
[----:B------:R-:W2:Y:S01]  /*e980*/  S2R R14, SR_CTAID.X ;  /* 0x00000000000e7919 */ /* 0x000ea20000002500 */
[----:B------:R-:W5:Y:S01]  /*e990*/  LDC.64 R8, c[0x0][0x628] ;  /* 0x00018a00ff087b82 */ /* 0x000f620000000a00 */
[----:B------:R-:W-:Y:S01]  /*e9a0*/  ULDC UR6, c[0x0][0x150] ;  /* 0x0000540000067ab9 */ /* 0x000fe20000000800 */
[----:B------:R-:W-:Y:S01]  /*e9b0*/  IMAD.MOV.U32 R6, RZ, RZ, R19 ;  /* 0x000000ffff067224 */ /* 0x000fe200078e0013 */
[----:B------:R-:W0:Y:S01]  /*e9c0*/  S2R R16, SR_CTAID.Y ;  /* 0x0000000000107919 */ /* 0x000e220000002600 */
[----:B------:R-:W-:-:S04]  /*e9d0*/  IMAD.MOV.U32 R7, RZ, RZ, R22 ;  /* 0x000000ffff077224 */ /* 0x000fc800078e0016 */
[----:B------:R-:W0:Y:S08]  /*e9e0*/  LDC R17, c[0x0][0x144] ;  /* 0x00005100ff117b82 */ /* 0x000e300000000800 */
[----:B------:R-:W0:Y:S08]  /*e9f0*/  LDC R10, c[0x0][0x630] ;  /* 0x00018c00ff0a7b82 */ /* 0x000e300000000800 */
[----:B------:R-:W0:Y:S01]  /*ea00*/  LDC.64 R12, c[0x0][0x620] ;  /* 0x00018800ff0c7b82 */ /* 0x000e220000000a00 */
[----:B-----5:R-:W-:-:S04]  /*ea10*/  ISETP.NE.U32.AND P0, PT, R8, RZ, PT ;  /* 0x000000ff0800720c */ /* 0x020fc80003f05070 */
[----:B------:R-:W-:Y:S02]  /*ea20*/  ISETP.NE.AND.EX P0, PT, R9, RZ, PT, P0 ;  /* 0x000000ff0900720c */ /* 0x000fe40003f05300 */
[----:B--2---:R-:W-:-:S05]  /*ea30*/  I2FP.F32.U32 R0, R14 ;  /* 0x0000000e00007245 */ /* 0x004fca0000201000 */
[----:B------:R-:W-:-:S04]  /*ea40*/  FMUL R0, R0, UR6 ;  /* 0x0000000600007c20 */ /* 0x000fc80008400000 */
[----:B------:R2:W0:Y:S02]  /*ea50*/  F2I.U32.TRUNC.NTZ R15, R0 ;  /* 0x00000000000f7305 */ /* 0x000424000020f000 */
[----:B------:R-:W-:Y:S05]  /*ea60*/  @!P0 BRA `(.L_x_298) ;  /* 0x0000000000288947 */ /* 0x000fea0003800000 */
[----:B--2---:R-:W2:Y:S02]  /*ea70*/  LDC R0, c[0x0][0x634] ;  /* 0x00018d00ff007b82 */ /* 0x004ea40000000800 */
[----:B--2---:R-:W-:-:S05]  /*ea80*/  IADD3 R7, P0, R19, R0, RZ ;  /* 0x0000000013077210 */ /* 0x004fca0007f1e0ff */
[----:B------:R-:W-:-:S04]  /*ea90*/  IMAD.X R11, RZ, RZ, R22, P0 ;  /* 0x000000ffff0b7224 */ /* 0x000fc800000e0616 */
[----:B0-----:R-:W-:-:S04]  /*eaa0*/  IMAD.WIDE.U32 R2, R11, R8, RZ ;  /* 0x000000080b027225 */ /* 0x001fc800078e00ff */
[----:B------:R-:W-:-:S04]  /*eab0*/  IMAD.WIDE.U32 R4, P0, R7, R9, R2 ;  /* 0x0000000907047225 */ /* 0x000fc80007800002 */
[----:B------:R-:W-:-:S04]  /*eac0*/  IMAD.WIDE.U32 R2, R7, R8, RZ ;  /* 0x0000000807027225 */ /* 0x000fc800078e00ff */
[----:B------:R-:W-:Y:S01]  /*ead0*/  IMAD.X R7, RZ, RZ, RZ, P0 ;  /* 0x000000ffff077224 */ /* 0x000fe200000e06ff */
[----:B------:R-:W-:Y:S01]  /*eae0*/  IADD3 RZ, P0, R3, R4, RZ ;  /* 0x0000000403ff7210 */ /* 0x000fe20007f1e0ff */
[----:B------:R-:W-:-:S04]  /*eaf0*/  IMAD.MOV.U32 R6, RZ, RZ, R5 ;  /* 0x000000ffff067224 */ /* 0x000fc800078e0005 */
[----:B------:R-:W-:-:S08]  /*eb00*/  IMAD.WIDE.U32.X R6, R11, R9, R6, P0 ;  /* 0x000000090b067225 */ /* 0x000fd000000e0406 */
.L_x_298:
[-CC-:B01----:R-:W-:Y:S01]  /*eb10*/  SHF.R.U64 R24, R6, R10.reuse, R7.reuse ;  /* 0x0000000a06187219 */ /* 0x183fe20000001207 */
[----:B------:R-:W0:Y:S01]  /*eb20*/  LDC.64 R20, c[0x0][0x640] ;  /* 0x00019000ff147b82 */ /* 0x000e220000000a00 */
[----:B--2---:R-:W-:Y:S01]  /*eb30*/  SHF.R.U32.HI R0, RZ, R10, R7 ;  /* 0x0000000aff007219 */ /* 0x004fe20000011607 */
[----:B------:R-:W-:Y:S01]  /*eb40*/  IMAD.MOV.U32 R2, RZ, RZ, R19 ;  /* 0x000000ffff027224 */ /* 0x000fe200078e0013 */
[----:B------:R-:W-:Y:S01]  /*eb50*/  IADD3 R5, P0, RZ, -R24, RZ ;  /* 0x80000018ff057210 */ /* 0x000fe20007f1e0ff */
[----:B------:R-:W-:Y:S01]  /*eb60*/  IMAD.MOV R15, RZ, RZ, -R15 ;  /* 0x000000ffff0f7224 */ /* 0x000fe200078e0a0f */
[----:B------:R-:W-:Y:S01]  /*eb70*/  ULDC UR6, c[0x0][0x154] ;  /* 0x0000550000067ab9 */ /* 0x000fe20000000800 */
[----:B------:R-:W-:Y:S02]  /*eb80*/  IMAD.MOV.U32 R7, RZ, RZ, 0x1 ;  /* 0x00000001ff077424 */ /* 0x000fe400078e00ff */
[----:B------:R-:W1:Y:S01]  /*eb90*/  LDC R4, c[0x0][0x618] ;  /* 0x00018600ff047b82 */ /* 0x000e620000000800 */
[----:B------:R-:W-:-:S02]  /*eba0*/  IMAD.X R3, RZ, RZ, ~R0, P0 ;  /* 0x000000ffff037224 */ /* 0x000fc400000e0e00 */
[----:B------:R-:W-:Y:S02]  /*ebb0*/  IMAD R15, R17, R15, R14 ;  /* 0x0000000f110f7224 */ /* 0x000fe400078e020e */
[-C--:B------:R-:W-:Y:S02]  /*ebc0*/  IMAD R0, R3, R12.reuse, RZ ;  /* 0x0000000c03007224 */ /* 0x080fe400078e02ff */
[----:B------:R-:W-:Y:S01]  /*ebd0*/  IMAD.MOV.U32 R3, RZ, RZ, R22 ;  /* 0x000000ffff037224 */ /* 0x000fe200078e0016 */
[----:B------:R-:W2:Y:S01]  /*ebe0*/  LDC R6, c[0x0][0x608] ;  /* 0x00018200ff067b82 */ /* 0x000ea20000000800 */
[----:B------:R-:W-:-:S04]  /*ebf0*/  IMAD.WIDE.U32 R2, R5, R12, R2 ;  /* 0x0000000c05027225 */ /* 0x000fc800078e0002 */
[----:B------:R-:W-:-:S03]  /*ec00*/  IMAD R5, R5, R13, R0 ;  /* 0x0000000d05057224 */ /* 0x000fc600078e0200 */
[----:B------:R-:W5:Y:S01]  /*ec10*/  LDC R18, c[0x0][0x658] ;  /* 0x00019600ff127b82 */ /* 0x000f620000000800 */
[----:B------:R-:W-:Y:S01]  /*ec20*/  I2FP.F32.U32 R0, R16 ;  /* 0x0000001000007245 */ /* 0x000fe20000201000 */
[----:B------:R-:W-:Y:S01]  /*ec30*/  IMAD.IADD R3, R3, 0x1, R5 ;  /* 0x0000000103037824 */ /* 0x000fe200078e0205 */
[----:B0-----:R-:W-:Y:S01]  /*ec40*/  ISETP.NE.U32.AND P0, PT, R20, RZ, PT ;  /* 0x000000ff1400720c */ /* 0x001fe20003f05070 */
[----:B------:R-:W-:Y:S02]  /*ec50*/  IMAD.MOV.U32 R5, RZ, RZ, -0x1 ;  /* 0xffffffffff057424 */ /* 0x000fe400078e00ff */
[----:B------:R-:W-:Y:S02]  /*ec60*/  FMUL R0, R0, UR6 ;  /* 0x0000000600007c20 */ /* 0x000fe40008400000 */
[----:B------:R-:W0:Y:S01]  /*ec70*/  LDC R13, c[0x0][0x148] ;  /* 0x00005200ff0d7b82 */ /* 0x000e220000000800 */
[----:B-1----:R-:W-:Y:S01]  /*ec80*/  SHF.R.U64 R10, R2, R4, R3 ;  /* 0x00000004020a7219 */ /* 0x002fe20000001203 */
[----:B------:R1:W0:Y:S01]  /*ec90*/  F2I.U32.TRUNC.NTZ R12, R0 ;  /* 0x00000000000c7305 */ /* 0x000222000020f000 */
[----:B------:R-:W-:-:S02]  /*eca0*/  ISETP.NE.AND.EX P0, PT, R21, RZ, PT, P0 ;  /* 0x000000ff1500720c */ /* 0x000fc40003f05300 */
[----:B------:R-:W-:-:S03]  /*ecb0*/  SHF.R.U32.HI R3, RZ, R4, R3 ;  /* 0x00000004ff037219 */ /* 0x000fc60000011603 */
[----:B------:R-:W0:Y:S01]  /*ecc0*/  LDC R14, c[0x0][0x600] ;  /* 0x00018000ff0e7b82 */ /* 0x000e220000000800 */
[-CC-:B--2---:R-:W-:Y:S02]  /*ecd0*/  SHF.R.U64 R8, R10, R6.reuse, R3.reuse ;  /* 0x000000060a087219 */ /* 0x184fe40000001203 */
[----:B------:R-:W-:-:S05]  /*ece0*/  SHF.R.U32.HI R3, RZ, R6, R3 ;  /* 0x00000006ff037219 */ /* 0x000fca0000011603 */
[----:B------:R-:W2:Y:S01]  /*ecf0*/  LDC R19, c[0x0][0x648] ;  /* 0x00019200ff137b82 */ /* 0x000ea20000000800 */
[-CC-:B-----5:R-:W-:Y:S02]  /*ed00*/  SHF.R.U64 R11, R8, R18.reuse, R3.reuse ;  /* 0x00000012080b7219 */ /* 0x1a0fe40000001203 */
[-C--:B------:R-:W-:Y:S02]  /*ed10*/  SHF.L.U32 R5, R5, R18.reuse, RZ ;  /* 0x0000001205057219 */ /* 0x080fe400000006ff */
[-C--:B------:R-:W-:Y:S01]  /*ed20*/  SHF.R.U32.HI R3, RZ, R18.reuse, R3 ;  /* 0x00000012ff037219 */ /* 0x080fe20000011603 */
[----:B------:R-:W-:Y:S01]  /*ed30*/  IMAD.MOV.U32 R2, RZ, RZ, R11 ;  /* 0x000000ffff027224 */ /* 0x000fe200078e000b */
[----:B------:R-:W-:Y:S01]  /*ed40*/  SHF.L.U32 R40, R7, R18, RZ ;  /* 0x0000001207287219 */ /* 0x000fe200000006ff */
[----:B------:R-:W0:Y:S01]  /*ed50*/  LDC R22, c[0x0][0x638] ;  /* 0x00018e00ff167b82 */ /* 0x000e220000000800 */
[----:B------:R-:W-:-:S07]  /*ed60*/  LOP3.LUT R17, RZ, R5, RZ, 0x33, !PT ;  /* 0x00000005ff117212 */ /* 0x000fce00078e33ff */
[----:B------:R-:W0:Y:S01]  /*ed70*/  LDC R23, c[0x0][0x610] ;  /* 0x00018400ff177b82 */ /* 0x000e220000000800 */
[----:B-1----:R-:W-:Y:S05]  /*ed80*/  @!P0 BRA `(.L_x_299) ;  /* 0x0000000000288947 */ /* 0x002fea0003800000 */
        /* <DEDUP_REMOVED lines=10> */
.L_x_299:
[----:B--2---:R-:W-:Y:S01]  /*ee30*/  SHF.R.U64 R0, R2, R19, R3 ;  /* 0x0000001302007219 */ /* 0x004fe20000001203 */
[----:B0-----:R-:W-:Y:S01]  /*ee40*/  VIADD R3, R14, 0xffffffff ;  /* 0xffffffff0e037836 */ /* 0x001fe20000000000 */
[----:B------:R-:W-:Y:S01]  /*ee50*/  LOP3.LUT R5, R8, R17, RZ, 0xc0, !PT ;  /* 0x0000001108057212 */ /* 0x000fe200078ec0ff */
[----:B------:R-:W-:Y:S01]  /*ee60*/  IMAD.MOV R12, RZ, RZ, -R12 ;  /* 0x000000ffff0c7224 */ /* 0x000fe200078e0a0c */
[----:B------:R-:W-:Y:S01]  /*ee70*/  R2UR UR22, R24 ;  /* 0x00000000181672ca */ /* 0x000fe200000e0000 */
[----:B------:R-:W-:Y:S01]  /*ee80*/  IMAD.MOV R2, RZ, RZ, -R0 ;  /* 0x000000ffff027224 */ /* 0x000fe200078e0a00 */
[----:B------:R-:W-:Y:S01]  /*ee90*/  LOP3.LUT R3, R10, R3, RZ, 0xc0, !PT ;  /* 0x000000030a037212 */ /* 0x000fe200078ec0ff */
[----:B------:R-:W-:Y:S02]  /*eea0*/  IMAD R40, R40, R0, R5 ;  /* 0x0000000028287224 */ /* 0x000fe400078e0205 */
[----:B------:R-:W-:Y:S02]  /*eeb0*/  @P4 IMAD R15, R13, R12, R16 ;  /* 0x0000000c0d0f4224 */ /* 0x000fe400078e0210 */
[----:B------:R-:W-:-:S02]  /*eec0*/  IMAD R0, R2, R22, R11 ;  /* 0x0000001602007224 */ /* 0x000fc400078e020b */
[----:B------:R-:W-:Y:S02]  /*eed0*/  IMAD R40, R40, R23, R15 ;  /* 0x0000001728287224 */ /* 0x000fe400078e020f */
[----:B------:R-:W-:Y:S02]  /*eee0*/  IMAD R3, R0, R14, R3 ;  /* 0x0000000e00037224 */ /* 0x000fe400078e0203 */
[----:B------:R-:W-:-:S03]  /*eef0*/  IMAD.MOV.U32 R0, RZ, RZ, 0x1 ;  /* 0x00000001ff007424 */ /* 0x000fc600078e00ff */
[----:B------:R-:W-:Y:S02]  /*ef00*/  SEL R2, R3, R40, !P4 ;  /* 0x0000002803027207 */ /* 0x000fe40006000000 */
[----:B------:R-:W-:-:S03]  /*ef10*/  SEL R40, R40, R3, !P4 ;  /* 0x0000000328287207 */ /* 0x000fc60006000000 */
[----:B------:R2:W-:Y:S04]  /*ef20*/  STL [R1+0x88], R2 ;  /* 0x0000880201007387 */ /* 0x0005e80000100800 */
.L_x_297:
[----:B------:R0:W-:Y:S01]  /*ef30*/  STL [R1+0x8c], R40 ;  /* 0x00008c2801007387 */ /* 0x0001e20000100800 */
[----:B------:R-:W-:-:S13]  /*ef40*/  LOP3.LUT P0, RZ, R0, 0xff, RZ, 0xc0, !PT ;  /* 0x000000ff00ff7812 */ /* 0x000fda000780c0ff */
[----:B0-----:R-:W-:Y:S05]  /*ef50*/  @P0 BRA `(.L_x_300) ;  /* 0xffffff2400600947 */ /* 0x001fea000383ffff */
[----:B------:R-:W-:Y:S05]  /*ef60*/  EXIT ;  /* 0x000000000000794d */ /* 0x000fea0003800000 */
.L_x_8:
[----:B------:R-:W2:Y:S01]  /*ef70*/  LDL R22, [R1+0x84] ;  /* 0x0000840001167983 */ /* 0x000ea20000100800 */
[----:B------:R-:W-:-:S03]  /*ef80*/  ULDC.64 UR4, c[0x0][0x650] ;  /* 0x0001940000047ab9 */ /* 0x000fc60000000a00 */
[----:B0-----:R-:W3:Y:S01]  /*ef90*/  LDL R23, [R1+0x80] ;  /* 0x0000800001177983 */ /* 0x001ee20000100800 */
[----:B------:R-:W-:Y:S01]  /*efa0*/  PRMT R4, RZ, 0x7610, R4 ;  /* 0x00007610ff047816 */ /* 0x000fe20000000004 */
[----:B------:R-:W-:Y:S02]  /*efb0*/  IMAD.MOV.U32 R5, RZ, RZ, -0x1 ;  /* 0xffffffffff057424 */ /* 0x000fe400078e00ff */
[----:B------:R-:W-:Y:S02]  /*efc0*/  IMAD.MOV.U32 R7, RZ, RZ, -0x1 ;  /* 0xffffffffff077424 */ /* 0x000fe400078e00ff */
[----:B------:R-:W-:Y:S01]  /*efd0*/  IMAD.MOV.U32 R6, RZ, RZ, -0x1 ;  /* 0xffffffffff067424 */ /* 0x000fe200078e00ff */
[----:B--2---:R-:W-:-:S04]  /*efe0*/  ISETP.GE.U32.AND P0, PT, R22, UR4, PT ;  /* 0x0000000416007c0c */ /* 0x004fc8000bf06070 */
[----:B---3--:R-:W-:-:S13]  /*eff0*/  ISETP.GE.U32.AND.EX P0, PT, R23, UR5, PT, P0 ;  /* 0x0000000517007c0c */ /* 0x008fda000bf06100 */
[----:B------:R-:W-:Y:S05]  /*f000*/  @P0 BRA `(.L_x_301) ;  /* 0x00000004002c0947 */ /* 0x000fea0003800000 */
[----:B------:R-:W0:Y:S01]  /*f010*/  LDC.64 R14, c[0x0][0x628] ;  /* 0x00018a00ff0e7b82 */ /* 0x000e220000000a00 */
[----:B------:R-:W-:Y:S02]  /*f020*/  IMAD.MOV.U32 R8, RZ, RZ, R22 ;  /* 0x000000ffff087224 */ /* 0x000fe400078e0016 */
[----:B------:R-:W-:-:S05]  /*f030*/  IMAD.MOV.U32 R9, RZ, RZ, R23 ;  /* 0x000000ffff097224 */ /* 0x000fca00078e0017 */
[----:B------:R-:W1:Y:S08]  /*f040*/  LDC R10, c[0x0][0x630] ;  /* 0x00018c00ff0a7b82 */ /* 0x000e700000000800 */
[----:B------:R-:W2:Y:S01]  /*f050*/  LDC.64 R16, c[0x0][0x620] ;  /* 0x00018800ff107b82 */ /* 0x000ea20000000a00 */
[----:B0-----:R-:W-:-:S04]  /*f060*/  ISETP.NE.U32.AND P0, PT, R14, RZ, PT ;  /* 0x000000ff0e00720c */ /* 0x001fc80003f05070 */
[----:B------:R-:W-:-:S13]  /*f070*/  ISETP.NE.AND.EX P0, PT, R15, RZ, PT, P0 ;  /* 0x000000ff0f00720c */ /* 0x000fda0003f05300 */
[----:B-12---:R-:W-:Y:S05]  /*f080*/  @!P0 BRA `(.L_x_302) ;  /* 0x0000000000288947 */ /* 0x006fea0003800000 */
[----:B------:R-:W0:Y:S02]  /*f090*/  LDC R4, c[0x0][0x634] ;  /* 0x00018d00ff047b82 */ /* 0x000e240000000800 */
[----:B0-----:R-:W-:-:S05]  /*f0a0*/  IADD3 R9, P0, R22, R4, RZ ;  /* 0x0000000416097210 */ /* 0x001fca0007f1e0ff */
        /* <DEDUP_REMOVED lines=8> */
.L_x_302:
[----:B------:R-:W0:Y:S01]  /*f130*/  LDC.64 R20, c[0x0][0x640] ;  /* 0x00019000ff147b82 */ /* 0x000e220000000a00 */
[-CC-:B------:R-:W-:Y:S02]  /*f140*/  SHF.R.U64 R14, R8, R10.reuse, R9.reuse ;  /* 0x0000000a080e7219 */ /* 0x180fe40000001209 */
[----:B------:R-:W-:Y:S02]  /*f150*/  SHF.R.U32.HI R4, RZ, R10, R9 ;  /* 0x0000000aff047219 */ /* 0x000fe40000011609 */
[----:B------:R-:W-:-:S03]  /*f160*/  IADD3 R7, P0, RZ, -R14, RZ ;  /* 0x8000000eff077210 */ /* 0x000fc60007f1e0ff */
[----:B------:R-:W1:Y:S02]  /*f170*/  LDC R8, c[0x0][0x618] ;  /* 0x00018600ff087b82 */ /* 0x000e640000000800 */
[----:B------:R-:W-:Y:S02]  /*f180*/  IMAD.X R5, RZ, RZ, ~R4, P0 ;  /* 0x000000ffff057224 */ /* 0x000fe400000e0e04 */
[----:B------:R-:W-:Y:S02]  /*f190*/  IMAD.MOV.U32 R4, RZ, RZ, R22 ;  /* 0x000000ffff047224 */ /* 0x000fe400078e0016 */
[-C--:B------:R-:W-:Y:S02]  /*f1a0*/  IMAD R6, R5, R16.reuse, RZ ;  /* 0x0000001005067224 */ /* 0x080fe400078e02ff */
[----:B------:R-:W2:Y:S01]  /*f1b0*/  LDC R18, c[0x0][0x608] ;  /* 0x00018200ff127b82 */ /* 0x000ea20000000800 */
[----:B------:R-:W-:Y:S02]  /*f1c0*/  IMAD.MOV.U32 R5, RZ, RZ, R23 ;  /* 0x000000ffff057224 */ /* 0x000fe400078e0017 */
[----:B------:R-:W-:-:S05]  /*f1d0*/  IMAD.WIDE.U32 R4, R7, R16, R4 ;  /* 0x0000001007047225 */ /* 0x000fca00078e0004 */
[----:B------:R-:W3:Y:S01]  /*f1e0*/  LDC R19, c[0x0][0x658] ;  /* 0x00019600ff137b82 */ /* 0x000ee20000000800 */
[----:B------:R-:W-:Y:S01]  /*f1f0*/  IMAD R7, R7, R17, R6 ;  /* 0x0000001107077224 */ /* 0x000fe200078e0206 */
[----:B0-----:R-:W-:Y:S01]  /*f200*/  ISETP.NE.U32.AND P0, PT, R20, RZ, PT ;  /* 0x000000ff1400720c */ /* 0x001fe20003f05070 */
[----:B------:R-:W-:Y:S02]  /*f210*/  IMAD.MOV.U32 R6, RZ, RZ, -0x1 ;  /* 0xffffffffff067424 */ /* 0x000fe400078e00ff */
[----:B------:R-:W-:Y:S01]  /*f220*/  IMAD.IADD R5, R5, 0x1, R7 ;  /* 0x0000000105057824 */ /* 0x000fe200078e0207 */
[----:B------:R-:W-:Y:S02]  /*f230*/  ISETP.NE.AND.EX P0, PT, R21, RZ, PT, P0 ;  /* 0x000000ff1500720c */ /* 0x000fe40003f05300 */
[----:B------:R-:W0:Y:S02]  /*f240*/  LDC R17, c[0x0][0x600] ;  /* 0x00018000ff117b82 */ /* 0x000e240000000800 */
[----:B-1----:R-:W-:-:S02]  /*f250*/  SHF.R.U64 R10, R4, R8, R5 ;  /* 0x00000008040a7219 */ /* 0x002fc40000001205 */
[----:B------:R-:W-:-:S04]  /*f260*/  SHF.R.U32.HI R5, RZ, R8, R5 ;  /* 0x00000008ff057219 */ /* 0x000fc80000011605 */
[----:B------:R-:W1:Y:S01]  /*f270*/  LDC R22, c[0x0][0x648] ;  /* 0x00019200ff167b82 */ /* 0x000e620000000800 */
[-CC-:B--2---:R-:W-:Y:S02]  /*f280*/  SHF.R.U64 R15, R10, R18.reuse, R5.reuse ;  /* 0x000000120a0f7219 */ /* 0x184fe40000001205 */
[----:B------:R-:W-:Y:S01]  /*f290*/  SHF.R.U32.HI R4, RZ, R18, R5 ;  /* 0x00000012ff047219 */ /* 0x000fe20000011605 */
[----:B------:R-:W-:-:S04]  /*f2a0*/  IMAD.MOV.U32 R18, RZ, RZ, 0x1 ;  /* 0x00000001ff127424 */ /* 0x000fc800078e00ff */
[----:B------:R-:W2:Y:S01]  /*f2b0*/  LDC R23, c[0x0][0x638] ;  /* 0x00018e00ff177b82 */ /* 0x000ea20000000800 */
[-CC-:B---3--:R-:W-:Y:S02]  /*f2c0*/  SHF.R.U64 R16, R15, R19.reuse, R4.reuse ;  /* 0x000000130f107219 */ /* 0x188fe40000001204 */
[-C--:B------:R-:W-:Y:S02]  /*f2d0*/  SHF.L.U32 R6, R6, R19.reuse, RZ ;  /* 0x0000001306067219 */ /* 0x080fe400000006ff */
[----:B------:R-:W-:Y:S01]  /*f2e0*/  SHF.R.U32.HI R5, RZ, R19, R4 ;  /* 0x00000013ff057219 */ /* 0x000fe20000011604 */
[----:B------:R-:W-:Y:S01]  /*f2f0*/  IMAD.MOV.U32 R4, RZ, RZ, R16 ;  /* 0x000000ffff047224 */ /* 0x000fe200078e0010 */
[----:B------:R-:W-:Y:S01]  /*f300*/  LOP3.LUT R24, RZ, R6, RZ, 0x33, !PT ;  /* 0x00000006ff187212 */ /* 0x000fe200078e33ff */
[----:B------:R-:W3:Y:S01]  /*f310*/  LDC R25, c[0x0][0x610] ;  /* 0x00018400ff197b82 */ /* 0x000ee20000000800 */
[----:B------:R-:W-:Y:S05]  /*f320*/  @!P0 BRA `(.L_x_303) ;  /* 0x0000000000288947 */ /* 0x000fea0003800000 */
        /* <DEDUP_REMOVED lines=10> */
.L_x_303:
[----:B-1----:R-:W-:Y:S01]  /*f3d0*/  SHF.R.U64 R4, R4, R22, R5 ;  /* 0x0000001604047219 */ /* 0x002fe20000001205 */
[----:B0-----:R-:W-:Y:S01]  /*f3e0*/  VIADD R7, R17, 0xffffffff ;  /* 0xffffffff11077836 */ /* 0x001fe20000000000 */
[----:B------:R-:W-:Y:S01]  /*f3f0*/  SHF.L.U32 R18, R18, R19, RZ ;  /* 0x0000001312127219 */ /* 0x000fe200000006ff */
[----:B------:R-:W-:Y:S01]  /*f400*/  @P4 IMAD R0, R11, R12, R2 ;  /* 0x0000000c0b004224 */ /* 0x000fe200078e0202 */
[----:B------:R-:W-:Y:S01]  /*f410*/  LOP3.LUT R3, R15, R24, RZ, 0xc0, !PT ;  /* 0x000000180f037212 */ /* 0x000fe200078ec0ff */
[----:B------:R-:W-:Y:S01]  /*f420*/  IMAD.MOV R5, RZ, RZ, -R4 ;  /* 0x000000ffff057224 */ /* 0x000fe200078e0a04 */
[----:B------:R-:W-:Y:S01]  /*f430*/  LOP3.LUT R7, R10, R7, RZ, 0xc0, !PT ;  /* 0x000000070a077212 */ /* 0x000fe200078ec0ff */
[----:B------:R-:W-:Y:S02]  /*f440*/  IMAD.MOV.U32 R6, RZ, RZ, R14 ;  /* 0x000000ffff067224 */ /* 0x000fe400078e000e */
[----:B------:R-:W-:Y:S02]  /*f450*/  IMAD R3, R18, R4, R3 ;  /* 0x0000000412037224 */ /* 0x000fe400078e0203 */
[----:B--2---:R-:W-:-:S02]  /*f460*/  IMAD R2, R5, R23, R16 ;  /* 0x0000001705027224 */ /* 0x004fc400078e0210 */
[----:B---3--:R-:W-:Y:S02]  /*f470*/  IMAD R0, R3, R25, R0 ;  /* 0x0000001903007224 */ /* 0x008fe400078e0200 */
[----:B------:R-:W-:Y:S02]  /*f480*/  IMAD R5, R2, R17, R7 ;  /* 0x0000001102057224 */ /* 0x000fe400078e0207 */
[----:B------:R-:W-:-:S03]  /*f490*/  IMAD.MOV.U32 R4, RZ, RZ, 0x1 ;  /* 0x00000001ff047424 */ /* 0x000fc600078e00ff */
[----:B------:R-:W-:Y:S02]  /*f4a0*/  SEL R7, R5, R0, !P4 ;  /* 0x0000000005077207 */ /* 0x000fe40006000000 */
[----:B------:R-:W-:-:S07]  /*f4b0*/  SEL R5, R0, R5, !P4 ;  /* 0x0000000500057207 */ /* 0x000fce0006000000 */
.L_x_301:
[----:B------:R-:W-:-:S08]  /*f4c0*/  NOP ;  /* 0x0000000000007918 */ /* 0x000fd00000000000 */
[----:B------:R-:W0:-:S00]  /*f4d0*/  USETMAXREG.DEALLOC.CTAPOOL 0x28 ;  /* 0x00000028000079c8 */ /* 0x000e0000080e0500 */
[----:B------:R-:W-:-:S13]  /*f4e0*/  ISETP.NE.AND P0, PT, RZ, UR8, PT ;  /* 0x00000008ff007c0c */ /* 0x000fda000bf05270 */
[----:B------:R-:W-:Y:S05]  /*f4f0*/  @P0 EXIT ;  /* 0x000000000000094d */ /* 0x000fea0003800000 */
[----:B0-----:R-:W-:Y:S01]  /*f500*/  LOP3.LUT P0, RZ, R4, 0xff, RZ, 0xc0, !PT ;  /* 0x000000ff04ff7812 */ /* 0x001fe2000780c0ff */
[----:B------:R-:W-:Y:S02]  /*f510*/  IMAD.MOV.U32 R0, RZ, RZ, 0x1 ;  /* 0x00000001ff007424 */ /* 0x000fe400078e00ff */
[----:B------:R-:W-:-:S10]  /*f520*/  IMAD.MOV.U32 R8, RZ, RZ, RZ ;  /* 0x000000ffff087224 */ /* 0x000fd400078e00ff */
[----:B------:R-:W-:Y:S05]  /*f530*/  @!P0 BRA `(.L_x_304) ;  /* 0x0000000c009c8947 */ /* 0x000fea0003800000 */
[----:B------:R-:W0:Y:S01]  /*f540*/  S2UR UR8, SR_CgaCtaId ;  /* 0x00000000000879c3 */ /* 0x000e220000008800 */
[----:B------:R-:W-:Y:S01]  /*f550*/  ULDC UR4, c[0x0][0x28c] ;  /* 0x0000a30000047ab9 */ /* 0x000fe20000000800 */
[----:B------:R-:W-:Y:S01]  /*f560*/  ULDC UR5, c[0x0][0x600] ;  /* 0x0001800000057ab9 */ /* 0x000fe20000000800 */
[----:B------:R-:W-:Y:S01]  /*f570*/  UIADD3 UR14, UR4, 0x1f, URZ ;  /* 0x0000001f040e7890 */ /* 0x000fe2000fffe03f */
[----:B------:R-:W-:Y:S01]  /*f580*/  BSSY B0, `(.L_x_304) ;  /* 0x00000e2000007945 */ /* 0x000fe20003800000 */
[----:B------:R-:W-:Y:S01]  /*f590*/  ULDC UR11, c[0x0][0x658] ;  /* 0x00019600000b7ab9 */ /* 0x000fe20000000800 */
[----:B------:R-:W-:Y:S01]  /*f5a0*/  UMOV UR12, 0xffffffff ;  /* 0xffffffff000c7882 */ /* 0x000fe20000000000 */
[----:B------:R-:W-:Y:S01]  /*f5b0*/  UMOV UR16, 0x1 ;  /* 0x0000000100107882 */ /* 0x000fe20000000000 */
[----:B------:R-:W-:Y:S01]  /*f5c0*/  USHF.R.S32.HI UR15, URZ, 0x1f, UR14 ;  /* 0x0000001f3f0f7899 */ /* 0x000fe2000801140e */
[----:B------:R-:W-:Y:S01]  /*f5d0*/  IMAD.MOV.U32 R9, RZ, RZ, 0x1 ;  /* 0x00000001ff097424 */ /* 0x000fe200078e00ff */
[----:B------:R-:W-:Y:S01]  /*f5e0*/  ULDC UR9, c[0x0][0xc] ;  /* 0x0000030000097ab9 */ /* 0x000fe20000000800 */
[----:B------:R-:W-:Y:S01]  /*f5f0*/  UIADD3 UR4, UR5, -0x1, URZ ;  /* 0xffffffff05047890 */ /* 0x000fe2000fffe03f */
[----:B------:R-:W-:Y:S01]  /*f600*/  IMAD.MOV.U32 R0, RZ, RZ, 0x1 ;  /* 0x00000001ff007424 */ /* 0x000fe200078e00ff */
[----:B------:R-:W-:Y:S01]  /*f610*/  USHF.L.U32 UR18, UR12, UR11, URZ ;  /* 0x0000000b0c127299 */ /* 0x000fe2000800063f */
[----:B------:R-:W-:Y:S01]  /*f620*/  IMAD.MOV.U32 R8, RZ, RZ, RZ ;  /* 0x000000ffff087224 */ /* 0x000fe200078e00ff */
[----:B------:R-:W-:Y:S01]  /*f630*/  USHF.L.U32 UR5, UR16, UR11, URZ ;  /* 0x0000000b10057299 */ /* 0x000fe2000800063f */
[----:B------:R-:W-:Y:S01]  /*f640*/  ULDC UR12, c[0x0][0x10] ;  /* 0x00000400000c7ab9 */ /* 0x000fe20000000800 */
[----:B------:R-:W-:Y:S01]  /*f650*/  ULEA.HI UR15, UR15, UR14, URZ, 0x5 ;  /* 0x0000000e0f0f7291 */ /* 0x000fe2000f8f283f */
[----:B------:R-:W-:Y:S01]  /*f660*/  UMOV UR22, 0x5 ;  /* 0x0000000500167882 */ /* 0x000fe20000000000 */
[----:B------:R-:W-:-:S02]  /*f670*/  ULOP3.LUT UR29, UR13, 0x2, URZ, 0xfc, !UPT ;  /* 0x000000020d1d7892 */ /* 0x000fc4000f8efc3f */
[----:B------:R-:W-:Y:S02]  /*f680*/  USHF.R.S32.HI UR19, URZ, 0x5, UR15 ;  /* 0x000000053f137899 */ /* 0x000fe4000801140f */
[----:B0-----:R-:W-:Y:S02]  /*f690*/  ULOP3.LUT UR10, UR8, 0x1, URZ, 0xc0, !UPT ;  /* 0x00000001080a7892 */ /* 0x001fe4000f8ec03f */
[----:B------:R-:W-:Y:S02]  /*f6a0*/  USHF.R.U32.HI UR30, URZ, 0x1, UR8 ;  /* 0x000000013f1e7899 */ /* 0x000fe40008011608 */
[----:B------:R-:W-:Y:S02]  /*f6b0*/  USHF.L.U32 UR6, UR8, 0x6, URZ ;  /* 0x0000000608067899 */ /* 0x000fe4000800063f */
[----:B------:R-:W-:Y:S02]  /*f6c0*/  USHF.L.U32 UR7, UR8, 0xb, URZ ;  /* 0x0000000b08077899 */ /* 0x000fe4000800063f */
[----:B------:R-:W-:-:S02]  /*f6d0*/  ULOP3.LUT UR8, UR8, 0xfffffffe, URZ, 0xc0, !UPT ;  /* 0xfffffffe08087892 */ /* 0x000fc4000f8ec03f */
[----:B------:R-:W-:Y:S02]  /*f6e0*/  UISETP.GT.U32.AND UP0, UPT, UR10, 0xffff, UPT ;  /* 0x0000ffff0a00788c */ /* 0x000fe4000bf04070 */
[----:B------:R-:W-:Y:S02]  /*f6f0*/  USHF.L.U32 UR20, UR16, UR8, URZ ;  /* 0x0000000810147299 */ /* 0x000fe4000800063f */
[----:B------:R-:W-:Y:S02]  /*f700*/  ULOP3.LUT UR11, UR8, 0x1, URZ, 0xfc, !UPT ;  /* 0x00000001080b7892 */ /* 0x000fe4000f8efc3f */
[----:B------:R-:W-:Y:S02]  /*f710*/  UIMAD.WIDE.U32 UR8, UR9, UR12, URZ ;  /* 0x0000000c090872a5 */ /* 0x000fe4000f8e003f */
[----:B------:R-:W-:Y:S01]  /*f720*/  USEL UR10, UR10, 0xffff, !UP0 ;  /* 0x0000ffff0a0a7887 */ /* 0x000fe2000c000000 */
[----:B------:R-:W-:Y:S01]  /*f730*/  ULDC UR12, c[0x0][0x14] ;  /* 0x00000500000c7ab9 */ /* 0x000fe20000000800 */
[----:B------:R-:W-:-:S02]  /*f740*/  USHF.L.U32 UR11, UR16, UR11, URZ ;  /* 0x0000000b100b7299 */ /* 0x000fc4000800063f */
[----:B------:R-:W-:Y:S02]  /*f750*/  UIMAD.WIDE.U32 UR24, UR8, UR12, URZ ;  /* 0x0000000c081872a5 */ /* 0x000fe4000f8e003f */
[----:B------:R-:W-:Y:S02]  /*f760*/  UIMAD UR21, UR9, UR12, URZ ;  /* 0x0000000c091572a4 */ /* 0x000fe4000f8e023f */
[----:B------:R-:W-:Y:S02]  /*f770*/  ULOP3.LUT UR10, UR10, 0xffff, URZ, 0xc0, !UPT ;  /* 0x0000ffff0a0a7892 */ /* 0x000fe4000f8ec03f */
[----:B------:R-:W-:Y:S02]  /*f780*/  ULOP3.LUT UR6, UR6, 0x40, URZ, 0xc0, !UPT ;  /* 0x0000004006067892 */ /* 0x000fe4000f8ec03f */
[----:B------:R-:W-:Y:S02]  /*f790*/  ULOP3.LUT UR7, UR7, 0x800, URZ, 0xc0, !UPT ;  /* 0x0000080007077892 */ /* 0x000fe4000f8ec03f */
[----:B------:R-:W-:-:S02]  /*f7a0*/  ULOP3.LUT UR18, URZ, UR18, URZ, 0x33, !UPT ;  /* 0x000000123f127292 */ /* 0x000fc4000f8e333f */
[----:B------:R-:W-:Y:S02]  /*f7b0*/  ULOP3.LUT UR20, UR20, UR11, URZ, 0xfc, !UPT ;  /* 0x0000000b14147292 */ /* 0x000fe4000f8efc3f */
[----:B------:R-:W-:Y:S02]  /*f7c0*/  UIADD3 UR21, UR25, UR21, URZ ;  /* 0x0000001519157290 */ /* 0x000fe4000fffe03f */
[----:B------:R-:W-:Y:S02]  /*f7d0*/  USHF.L.U32 UR22, UR22, UR10, URZ ;  /* 0x0000000a16167299 */ /* 0x000fe4000800063f */
[----:B------:R-:W-:Y:S01]  /*f7e0*/  UIADD3 UR31, UR19, 0x1, URZ ;  /* 0x00000001131f7890 */ /* 0x000fe2000fffe03f */
[----:B------:R-:W-:-:S11]  /*f7f0*/  ULDC.64 UR32, c[0x0][0x198] ;  /* 0x0000660000207ab9 */ /* 0x000fd60000000a00 */
.L_x_315:
[----:B------:R-:W-:-:S03]  /*f800*/  UMOV UR8, 0xffffffff ;  /* 0xffffffff00087882 */ /* 0x000fc60000000000 */
[----:B------:R-:W-:Y:S05]  /*f810*/  BRA.DIV UR8, `(.L_x_305) ;  /* 0x0000001608d87947 */ /* 0x000fea000b800000 */
[----:B------:R-:W-:-:S13]  /*f820*/  ELECT P0, URZ, PT ;  /* 0x00000000003f782f */ /* 0x000fda0003800000 */
.L_x_340:
[----:B------:R-:W0:Y:S01]  /*f830*/  LDC R2, c[0x0][0x28c] ;  /* 0x0000a300ff027b82 */ /* 0x000e220000000800 */
[----:B------:R-:W-:Y:S01]  /*f840*/  BSSY B1, `(.L_x_306) ;  /* 0x000003d000017945 */ /* 0x000fe20003800000 */
[----:B0-----:R-:W-:-:S13]  /*f850*/  ISETP.LT.OR P0, PT, R2, 0x1, !P0 ;  /* 0x000000010200780c */ /* 0x001fda0004701670 */
[----:B------:R-:W-:Y:S05]  /*f860*/  @P0 BRA `(.L_x_307) ;  /* 0x0000000000e80947 */ /* 0x000fea0003800000 */
[----:B------:R-:W-:Y:S01]  /*f870*/  LEA R5, R5, UR30, 0x1 ;  /* 0x0000001e05057c11 */ /* 0x000fe2000f8e08ff */
[----:B------:R-:W-:Y:S01]  /*f880*/  IMAD.MOV.U32 R13, RZ, RZ, RZ ;  /* 0x000000ffff0d7224 */ /* 0x000fe200078e00ff */
[----:B------:R-:W-:Y:S01]  /*f890*/  LEA R7, R7, UR6, 0x7 ;  /* 0x0000000607077c11 */ /* 0x000fe2000f8e38ff */
[----:B------:R-:W-:Y:S02]  /*f8a0*/  IMAD.U32 R14, RZ, RZ, UR31 ;  /* 0x0000001fff0e7e24 */ /* 0x000fe4000f8e00ff */
[----:B------:R-:W-:Y:S02]  /*f8b0*/  IMAD.MOV.U32 R2, RZ, RZ, R0 ;  /* 0x000000ffff027224 */ /* 0x000fe400078e0000 */
[----:B------:R-:W-:Y:S02]  /*f8c0*/  IMAD.MOV.U32 R3, RZ, RZ, R8 ;  /* 0x000000ffff037224 */ /* 0x000fe400078e0008 */
[----:B------:R-:W-:-:S07]  /*f8d0*/  IMAD.SHL.U32 R10, R5, 0x80, RZ ;  /* 0x00000080050a7824 */ /* 0x000fce00078e00ff */
.L_x_310:
[----:B------:R-:W0:Y:S01]  /*f8e0*/  S2R R5, SR_CgaCtaId ;  /* 0x0000000000057919 */ /* 0x000e220000008800 */
[----:B------:R-:W-:Y:S01]  /*f8f0*/  MOV R4, 0x400 ;  /* 0x0000040000047802 */ /* 0x000fe20000000f00 */
[----:B------:R-:W1:Y:S03]  /*f900*/  S2R R15, SR_TID.X ;  /* 0x00000000000f7919 */ /* 0x000e660000002100 */
[----:B0-----:R-:W-:Y:S02]  /*f910*/  LEA R12, R5, R4, 0x18 ;  /* 0x00000004050c7211 */ /* 0x001fe400078ec0ff */
[----:B------:R-:W-:Y:S02]  /*f920*/  SHF.L.U32 R4, R2, 0x1f, RZ ;  /* 0x0000001f02047819 */ /* 0x000fe400000006ff */
[----:B-1----:R-:W-:Y:S01]  /*f930*/  LOP3.LUT P1, RZ, R15, 0x7f, RZ, 0xc0, !PT ;  /* 0x0000007f0fff7812 */ /* 0x002fe2000782c0ff */
[----:B------:R-:W-:-:S04]  /*f940*/  IMAD R11, R3, 0x8, R12 ;  /* 0x00000008030b7824 */ /* 0x000fc800078e020c */
[----:B------:R-:W0:Y:S08]  /*f950*/  SYNCS.PHASECHK.TRANS64.TRYWAIT P0, [R11+URZ+0x90], R4 ;  /* 0x000090040b0075a7 */ /* 0x000e30000800017f */
[----:B------:R-:W1:Y:S01]  /*f960*/  @!P1 LDC R5, c[0x0][0x500] ;  /* 0x00014000ff059b82 */ /* 0x000e620000000800 */
[----:B0-----:R-:W-:Y:S05]  /*f970*/  @!P0 BRA `(.L_x_308) ;  /* 0x0000001400a08947 */ /* 0x001fea0003800000 */
.L_x_341:
[----:B------:R-:W-:Y:S01]  /*f980*/  UPRMT UR8, UR29, 0x9910, URZ ;  /* 0x000099101d087896 */ /* 0x000fe2000800003f */
[----:B-1----:R1:W-:Y:S03]  /*f990*/  @!P1 SYNCS.ARRIVE.TRANS64 RZ, [R11+URZ], R5 ;  /* 0x000000050bff99a7 */ /* 0x0023e6000800003f */
[----:B------:R-:W-:-:S06]  /*f9a0*/  UISETP.NE.AND UP0, UPT, UR8, 0x2, UPT ;  /* 0x000000020800788c */ /* 0x000fcc000bf05270 */
[----:B------:R-:W-:-:S13]  /*f9b0*/  PLOP3.LUT P0, PT, PT, PT, UP0, 0x80, 0x0 ;  /* 0x000000000000781c */ /* 0x000fda0003f0f008 */
[----:B-1----:R-:W-:Y:S05]  /*f9c0*/  @P0 BRA `(.L_x_309) ;  /* 0x0000000000040947 */ /* 0x002fea0003800000 */
[----:B------:R-:W-:Y:S01]  /*f9d0*/  BPT.TRAP 0x1 ;  /* 0x000000040000795c */ /* 0x000fe20000300000 */
.L_x_309:
[C---:B0-----:R-:W-:Y:S01]  /*f9e0*/  LEA R4, R3.reuse, UR30, 0x1 ;  /* 0x0000001e03047c11 */ /* 0x041fe2000f8e08ff */
[----:B------:R-:W-:Y:S01]  /*f9f0*/  VIADD R14, R14, 0xffffffff ;  /* 0xffffffff0e0e7836 */ /* 0x000fe20000000000 */
[----:B------:R-:W-:Y:S01]  /*fa00*/  R2UR UR11, R3 ;  /* 0x00000000030b72ca */ /* 0x000fe200000e0000 */
[----:B------:R-:W-:Y:S01]  /*fa10*/  UIADD3 UR14, UP0, UR32, 0xf0, URZ ;  /* 0x000000f0200e7890 */ /* 0x000fe2000ff1e03f */
[----:B------:R-:W-:Y:S01]  /*fa20*/  R2UR UR26, R12 ;  /* 0x000000000c1a72ca */ /* 0x000fe200000e0000 */
[----:B------:R-:W-:Y:S01]  /*fa30*/  IMAD.U32 R4, R4, 0x1000, R12 ;  /* 0x0000100004047824 */ /* 0x000fe200078e000c */
[----:B------:R-:W-:Y:S01]  /*fa40*/  R2UR UR27, R10 ;  /* 0x000000000a1b72ca */ /* 0x000fe200000e0000 */
[----:B------:R-:W-:Y:S01]  /*fa50*/  UIADD3 UR34, UP1, UR32, 0x1f0, URZ ;  /* 0x000001f020227890 */ /* 0x000fe2000ff3e03f */
[----:B------:R-:W-:Y:S01]  /*fa60*/  R2UR UR9, R11 ;  /* 0x000000000b0972ca */ /* 0x000fe200000e0000 */
[----:B------:R-:W-:Y:S01]  /*fa70*/  UIADD3.X UR15, URZ, UR33, URZ, UP0, !UPT ;  /* 0x000000213f0f7290 */ /* 0x000fe200087fe43f */
[----:B------:R-:W-:Y:S01]  /*fa80*/  R2UR UR8, R4 ;  /* 0x00000000040872ca */ /* 0x000fe200000e0000 */
[----:B------:R-:W-:Y:S01]  /*fa90*/  UPRMT UR23, URZ, 0x5410, UR22 ;  /* 0x000054103f177896 */ /* 0x000fe20008000016 */
[----:B------:R-:W-:Y:S01]  /*faa0*/  R2UR UR10, R13 ;  /* 0x000000000d0a72ca */ /* 0x000fe200000e0000 */
[----:B------:R-:W-:Y:S01]  /*fab0*/  VIADD R3, R3, 0x1 ;  /* 0x0000000103037836 */ /* 0x000fe20000000000 */
[----:B------:R-:W-:Y:S01]  /*fac0*/  R2UR UR12, R6 ;  /* 0x00000000060c72ca */ /* 0x000fe200000e0000 */
[----:B------:R-:W-:Y:S01]  /*fad0*/  ULEA UR11, UR11, UR7, 0xc ;  /* 0x000000070b0b7291 */ /* 0x000fe2000f8e603f */
[----:B------:R-:W-:Y:S01]  /*fae0*/  R2UR UR28, R7 ;  /* 0x00000000071c72ca */ /* 0x000fe200000e0000 */
[----:B------:R-:W-:Y:S01]  /*faf0*/  UPRMT UR36, URZ, 0x5410, UR20 ;  /* 0x000054103f247896 */ /* 0x000fe20008000014 */
[----:B------:R-:W-:Y:S01]  /*fb00*/  ISETP.GT.AND P1, PT, R14, 0x1, PT ;  /* 0x000000010e00780c */ /* 0x000fe20003f24270 */
[----:B------:R-:W-:Y:S01]  /*fb10*/  UIADD3 UR26, UR26, 0x24200, UR11 ;  /* 0x000242001a1a7890 */ /* 0x000fe2000fffe00b */
[----:B------:R-:W-:Y:S01]  /*fb20*/  ISETP.NE.AND P0, PT, R3, 0x12, PT ;  /* 0x000000120300780c */ /* 0x000fe20003f05270 */
[----:B------:R-:W-:Y:S01]  /*fb30*/  UIADD3.X UR35, URZ, UR33, URZ, UP1, !UPT ;  /* 0x000000213f237290 */ /* 0x000fe20008ffe43f */
[----:B------:R-:W-:Y:S01]  /*fb40*/  VIADD R13, R13, 0x20 ;  /* 0x000000200d0d7836 */ /* 0x000fe20000000000 */
[----:B------:R-:W-:Y:S01]  /*fb50*/  UIADD3 UR8, UR8, 0x200, URZ ;  /* 0x0000020008087890 */ /* 0x000fe2000fffe03f */
[----:B------:R-:W-:Y:S01]  /*fb60*/  SEL R5, RZ, 0x1, P0 ;  /* 0x00000001ff057807 */ /* 0x000fe20000000000 */
[----:B------:R-:W-:Y:S01]  /*fb70*/  UMOV UR16, 0x0 ;  /* 0x0000000000107882 */ /* 0x000fe20000000000 */
[----:B------:R-:W-:Y:S01]  /*fb80*/  UMOV UR17, 0x10000000 ;  /* 0x1000000000117882 */ /* 0x000fe20000000000 */
[----:B------:R-:W-:Y:S01]  /*fb90*/  UMOV UR11, UR27 ;  /* 0x0000001b000b7c82 */ /* 0x000fe20008000000 */
[----:B------:R-:W-:-:S02]  /*fba0*/  LOP3.LUT R2, R2, R5, RZ, 0x3c, !PT ;  /* 0x0000000502027212 */ /* 0x000fc400078e3cff */
[----:B------:R-:W-:Y:S02]  /*fbb0*/  SEL R3, R3, RZ, P0 ;  /* 0x000000ff03037207 */ /* 0x000fe40000000000 */
[----:B------:R0:W-:Y:S02]  /*fbc0*/  UTMALDG.3D.MULTICAST [UR8], [UR14], UR23, desc[UR16] ;  /* 0x000010080e0073b4 */ /* 0x0001e40008011817 */
[----:B0-----:R-:W-:Y:S01]  /*fbd0*/  UMOV UR8, UR26 ;  /* 0x0000001a00087c82 */ /* 0x001fe20008000000 */
[----:B------:R-:W-:Y:S02]  /*fbe0*/  UMOV UR11, UR28 ;  /* 0x0000001c000b7c82 */ /* 0x000fe40008000000 */
[----:B------:R0:W-:Y:S02]  /*fbf0*/  UTMALDG.3D.MULTICAST [UR8], [UR34], UR36, desc[UR16] ;  /* 0x00001008220073b4 */ /* 0x0001e40008011824 */
[----:B0-----:R-:W-:Y:S05]  /*fc00*/  @P1 BRA `(.L_x_310) ;  /* 0xfffffffc00341947 */ /* 0x001fea000383ffff */
.L_x_307:
[----:B------:R-:W-:Y:S05]  /*fc10*/  BSYNC B1 ;  /* 0x0000000000017941 */ /* 0x000fea0003800000 */
.L_x_306:
[----:B------:R-:W2:Y:S01]  /*fc20*/  LDL.LU R15, [R1+0x80] ;  /* 0x00008000010f7983 */ /* 0x000ea20000300800 */
[----:B------:R-:W-:Y:S01]  /*fc30*/  LOP3.LUT P1, RZ, R9, 0xff, RZ, 0xc0, !PT ;  /* 0x000000ff09ff7812 */ /* 0x000fe2000782c0ff */
[----:B------:R-:W-:Y:S01]  /*fc40*/  VIADD R8, R8, UR19 ;  /* 0x0000001308087c36 */ /* 0x000fe20008000000 */
[----:B------:R-:W-:Y:S01]  /*fc50*/  ULDC.64 UR8, c[0x0][0x650] ;  /* 0x0001940000087ab9 */ /* 0x000fe20000000a00 */
[----:B------:R-:W3:Y:S01]  /*fc60*/  LDL.LU R12, [R1+0x84] ;  /* 0x00008400010c7983 */ /* 0x000ee20000300800 */
[----:B------:R-:W-:Y:S01]  /*fc70*/  IMAD.U32 R5, RZ, RZ, UR19 ;  /* 0x00000013ff057e24 */ /* 0x000fe2000f8e00ff */
[----:B------:R-:W-:Y:S01]  /*fc80*/  UISETP.GE.U32.AND UP0, UPT, UR19, 0x12, UPT ;  /* 0x000000121300788c */ /* 0x000fe2000bf06070 */
[----:B------:R-:W-:Y:S01]  /*fc90*/  ISETP.GT.U32.AND P0, PT, R8, 0x11, PT ;  /* 0x000000110800780c */ /* 0x000fe20003f04070 */
[----:B------:R-:W-:Y:S01]  /*fca0*/  BSSY B1, `(.L_x_311) ;  /* 0x000006d000017945 */ /* 0x000fe20003800000 */
[----:B------:R-:W-:Y:S01]  /*fcb0*/  IMAD.MOV.U32 R7, RZ, RZ, -0x1 ;  /* 0xffffffffff077424 */ /* 0x000fe200078e00ff */
[----:B------:R-:W-:Y:S01]  /*fcc0*/  PRMT R9, RZ, 0x7610, R9 ;  /* 0x00007610ff097816 */ /* 0x000fe20000000009 */
[----:B------:R-:W-:Y:S01]  /*fcd0*/  IMAD.MOV.U32 R6, RZ, RZ, -0x1 ;  /* 0xffffffffff067424 */ /* 0x000fe200078e00ff */
[----:B------:R-:W-:-:S02]  /*fce0*/  ISETP.LT.U32.AND P0, PT, R5, 0x12, P0 ;  /* 0x000000120500780c */ /* 0x000fc40000701070 */
[----:B------:R-:W0:Y:S01]  /*fcf0*/  @P1 S2R R3, SR_CgaCtaId ;  /* 0x0000000000031919 */ /* 0x000e220000008800 */
[----:B------:R-:W-:Y:S02]  /*fd00*/  @P1 MOV R2, 0x400 ;  /* 0x0000040000021802 */ /* 0x000fe40000000f00 */
[----:B------:R-:W-:Y:S02]  /*fd10*/  PLOP3.LUT P2, PT, PT, PT, UP0, 0x80, 0x0 ;  /* 0x000000000000781c */ /* 0x000fe40003f4f008 */
[----:B0-----:R-:W-:Y:S01]  /*fd20*/  @P1 LEA R4, R3, R2, 0x18 ;  /* 0x0000000203041211 */ /* 0x001fe200078ec0ff */
[----:B------:R-:W-:-:S03]  /*fd30*/  IMAD.WIDE.U32 R2, R8, 0x38e38e39, RZ ;  /* 0x38e38e3908027825 */ /* 0x000fc600078e00ff */
[----:B------:R0:W-:Y:S02]  /*fd40*/  @P1 SYNCS.ARRIVE.TRANS64.A1T0 RZ, [R4+URZ+0x138], RZ ;  /* 0x000138ff04ff19a7 */ /* 0x0001e4000810003f */
[----:B------:R-:W-:Y:S02]  /*fd50*/  SHF.R.U32.HI R5, RZ, 0x2, R3 ;  /* 0x00000002ff057819 */ /* 0x000fe40000011603 */
[----:B------:R-:W-:Y:S02]  /*fd60*/  SEL R3, RZ, 0x1, !P0 ;  /* 0x00000001ff037807 */ /* 0x000fe40004000000 */
[----:B------:R-:W-:Y:S01]  /*fd70*/  PRMT R2, RZ, 0x7610, R2 ;  /* 0x00007610ff027816 */ /* 0x000fe20000000002 */
[----:B------:R-:W-:Y:S01]  /*fd80*/  IMAD R8, R5, -0x12, R8 ;  /* 0xffffffee05087824 */ /* 0x000fe200078e0208 */
[----:B------:R-:W-:-:S04]  /*fd90*/  LOP3.LUT R0, R0, R3, RZ, 0x3c, !PT ;  /* 0x0000000300007212 */ /* 0x000fc800078e3cff */
[----:B------:R-:W-:Y:S01]  /*fda0*/  @P2 LOP3.LUT R0, R0, 0x1, R5, 0x78, !PT ;  /* 0x0000000100002812 */ /* 0x000fe200078e7805 */
[----:B------:R-:W-:Y:S01]  /*fdb0*/  IMAD.MOV.U32 R5, RZ, RZ, -0x1 ;  /* 0xffffffffff057424 */ /* 0x000fe200078e00ff */
[----:B---3--:R-:W-:-:S04]  /*fdc0*/  IADD3 R12, P1, R12, UR24, RZ ;  /* 0x000000180c0c7c10 */ /* 0x008fc8000ff3e0ff */
[----:B--2---:R-:W-:Y:S01]  /*fdd0*/  IADD3.X R15, R15, UR21, RZ, P1, !PT ;  /* 0x000000150f0f7c10 */ /* 0x004fe20008ffe4ff */
[----:B------:R0:W-:Y:S01]  /*fde0*/  STL [R1+0x84], R12 ;  /* 0x0000840c01007387 */ /* 0x0001e20000100800 */
[----:B------:R-:W-:-:S03]  /*fdf0*/  ISETP.GE.U32.AND P0, PT, R12, UR8, PT ;  /* 0x000000080c007c0c */ /* 0x000fc6000bf06070 */
[----:B------:R0:W-:Y:S01]  /*fe00*/  STL [R1+0x80], R15 ;  /* 0x0000800f01007387 */ /* 0x0001e20000100800 */
[----:B------:R-:W-:-:S13]  /*fe10*/  ISETP.GE.U32.AND.EX P0, PT, R15, UR9, PT, P0 ;  /* 0x000000090f007c0c */ /* 0x000fda000bf06100 */
[----:B0-----:R-:W-:Y:S05]  /*fe20*/  @P0 BRA `(.L_x_312) ;  /* 0x0000000400500947 */ /* 0x001fea0003800000 */
[----:B------:R-:W-:Y:S01]  /*fe30*/  ULDC.64 UR8, c[0x0][0x628] ;  /* 0x00018a0000087ab9 */ /* 0x000fe20000000a00 */
[----:B------:R-:W0:Y:S01]  /*fe40*/  S2R R11, SR_CTAID.X ;  /* 0x00000000000b7919 */ /* 0x000e220000002500 */
[----:B------:R-:W-:Y:S01]  /*fe50*/  ISETP.NE.U32.AND P0, PT, RZ, UR8, PT ;  /* 0x00000008ff007c0c */ /* 0x000fe2000bf05070 */
[----:B------:R-:W-:Y:S01]  /*fe60*/  ULDC UR11, c[0x0][0x630] ;  /* 0x00018c00000b7ab9 */ /* 0x000fe20000000800 */
[----:B------:R-:W-:Y:S01]  /*fe70*/  IMAD.MOV.U32 R2, RZ, RZ, R12 ;  /* 0x000000ffff027224 */ /* 0x000fe200078e000c */
[----:B------:R-:W1:Y:S01]  /*fe80*/  S2R R10, SR_CTAID.Y ;  /* 0x00000000000a7919 */ /* 0x000e620000002600 */
[----:B------:R-:W-:Y:S01]  /*fe90*/  ISETP.NE.AND.EX P0, PT, RZ, UR9, PT, P0 ;  /* 0x00000009ff007c0c */ /* 0x000fe2000bf05300 */
[----:B------:R-:W-:-:S12]  /*fea0*/  IMAD.MOV.U32 R3, RZ, RZ, R15 ;  /* 0x000000ffff037224 */ /* 0x000fd800078e000f */
[----:B------:R-:W-:Y:S05]  /*feb0*/  @!P0 BRA `(.L_x_313) ;  /* 0x0000000000288947 */ /* 0x000fea0003800000 */
[----:B------:R-:W-:Y:S02]  /*fec0*/  ULDC UR10, c[0x0][0x634] ;  /* 0x00018d00000a7ab9 */ /* 0x000fe40000000800 */
[----:B------:R-:W-:-:S05]  /*fed0*/  IADD3 R7, P0, R12, UR10, RZ ;  /* 0x0000000a0c077c10 */ /* 0x000fca000ff1e0ff */
[----:B------:R-:W-:-:S04]  /*fee0*/  IMAD.X R13, RZ, RZ, R15, P0 ;  /* 0x000000ffff0d7224 */ /* 0x000fc800000e060f */
[----:B------:R-:W-:-:S04]  /*fef0*/  IMAD.WIDE.U32 R4, R13, UR8, RZ ;  /* 0x000000080d047c25 */ /* 0x000fc8000f8e00ff */
[----:B------:R-:W-:-:S04]  /*ff00*/  IMAD.WIDE.U32 R4, P0, R7, UR9, R4 ;  /* 0x0000000907047c25 */ /* 0x000fc8000f800004 */
[----:B------:R-:W-:-:S04]  /*ff10*/  IMAD.WIDE.U32 R6, R7, UR8, RZ ;  /* 0x0000000807067c25 */ /* 0x000fc8000f8e00ff */
[----:B------:R-:W-:Y:S01]  /*ff20*/  IMAD.X R3, RZ, RZ, RZ, P0 ;  /* 0x000000ffff037224 */ /* 0x000fe200000e06ff */
[----:B------:R-:W-:Y:S01]  /*ff30*/  IADD3 RZ, P0, R7, R4, RZ ;  /* 0x0000000407ff7210 */ /* 0x000fe20007f1e0ff */
[----:B------:R-:W-:-:S04]  /*ff40*/  IMAD.MOV.U32 R2, RZ, RZ, R5 ;  /* 0x000000ffff027224 */ /* 0x000fc800078e0005 */
[----:B------:R-:W-:-:S08]  /*ff50*/  IMAD.WIDE.U32.X R2, R13, UR9, R2, P0 ;  /* 0x000000090d027c25 */ /* 0x000fd000080e0402 */
.L_x_313:
[--C-:B------:R-:W-:Y:S01]  /*ff60*/  SHF.R.U64 R6, R2, UR11, R3.reuse ;  /* 0x0000000b02067c19 */ /* 0x100fe20008001203 */
[----:B------:R-:W-:Y:S01]  /*ff70*/  ULDC.64 UR8, c[0x0][0x620] ;  /* 0x0001880000087ab9 */ /* 0x000fe20000000a00 */
[----:B------:R-:W-:Y:S01]  /*ff80*/  SHF.R.U32.HI R2, RZ, UR11, R3 ;  /* 0x0000000bff027c19 */ /* 0x000fe20008011603 */
[----:B------:R-:W-:Y:S01]  /*ff90*/  IMAD.MOV.U32 R3, RZ, RZ, R15 ;  /* 0x000000ffff037224 */ /* 0x000fe200078e000f */
[----:B------:R-:W-:Y:S01]  /*ffa0*/  IADD3 R5, P0, RZ, -R6, RZ ;  /* 0x80000006ff057210 */ /* 0x000fe20007f1e0ff */
[----:B------:R-:W2:Y:S01]  /*ffb0*/  LDC R16, c[0x0][0x144] ;  /* 0x00005100ff107b82 */ /* 0x000ea20000000800 */
[----:B0-----:R-:W-:Y:S01]  /*ffc0*/  I2FP.F32.U32 R7, R11 ;  /* 0x0000000b00077245 */ /* 0x001fe20000201000 */
[----:B------:R-:W-:Y:S01]  /*ffd0*/  ULDC.64 UR14, c[0x0][0x640] ;  /* 0x00019000000e7ab9 */ /* 0x000fe20000000a00 */
[----:B------:R-:W-:Y:S01]  /*ffe0*/  ULDC UR10, c[0x0][0x608] ;  /* 0x00018200000a7ab9 */ /* 0x000fe20000000800 */
[----:B------:R-:W-:Y:S01]  /*fff0*/  IMAD.X R2, RZ, RZ, ~R2, P0 ;  /* 0x000000ffff027224 */ /* 0x000fe200000e0e02 */
[----:B------:R-:W-:-:S03]  /*10000*/  ISETP.NE.U32.AND P0, PT, RZ, UR14, PT ;  /* 0x0000000eff007c0c */ /* 0x000fc6000bf05070 */
[----:B------:R-:W-:Y:S01]  /*10010*/  IMAD R4, R2, UR8, RZ ;  /* 0x0000000802047c24 */ /* 0x000fe2000f8e02ff */
[----:B------:R-:W0:Y:S01]  /*10020*/  LDC R13, c[0x0][0x148] ;  /* 0x00005200ff0d7b82 */ /* 0x000e220000000800 */
[----:B------:R-:W-:Y:S01]  /*10030*/  IMAD.MOV.U32 R2, RZ, RZ, R12 ;  /* 0x000000ffff027224 */ /* 0x000fe200078e000c */
[----:B------:R-:W-:-:S03]  /*10040*/  ISETP.NE.AND.EX P0, PT, RZ, UR15, PT, P0 ;  /* 0x0000000fff007c0c */ /* 0x000fc6000bf05300 */
[----:B------:R-:W-:Y:S01]  /*10050*/  IMAD.WIDE.U32 R2, R5, UR8, R2 ;  /* 0x0000000805027c25 */ /* 0x000fe2000f8e0002 */
[----:B------:R-:W-:-:S03]  /*10060*/  ULDC UR8, c[0x0][0x150] ;  /* 0x0000540000087ab9 */ /* 0x000fc60000000800 */
[----:B------:R-:W-:Y:S02]  /*10070*/  IMAD R5, R5, UR9, R4 ;  /* 0x0000000905057c24 */ /* 0x000fe4000f8e0204 */
[----:B------:R-:W-:Y:S01]  /*10080*/  FMUL R4, R7, UR8 ;  /* 0x0000000807047c20 */ /* 0x000fe20008400000 */
[----:B------:R-:W-:Y:S01]  /*10090*/  ULDC UR8, c[0x0][0x618] ;  /* 0x0001860000087ab9 */ /* 0x000fe20000000800 */
[----:B------:R-:W-:Y:S01]  /*100a0*/  ULDC UR9, c[0x0][0x154] ;  /* 0x0000550000097ab9 */ /* 0x000fe20000000800 */
[----:B------:R-:W-:-:S03]  /*100b0*/  IMAD.IADD R3, R3, 0x1, R5 ;  /* 0x0000000103037824 */ /* 0x000fc600078e0205 */
[----:B------:R-:W3:Y:S02]  /*100c0*/  F2I.U32.TRUNC.NTZ R4, R4 ;  /* 0x0000000400047305 */ /* 0x000ee4000020f000 */
[----:B------:R-:W-:Y:S02]  /*100d0*/  SHF.R.U64 R7, R2, UR8, R3 ;  /* 0x0000000802077c19 */ /* 0x000fe40008001203 */
[----:B-1----:R-:W-:-:S05]  /*100e0*/  I2FP.F32.U32 R2, R10 ;  /* 0x0000000a00027245 */ /* 0x002fca0000201000 */
[----:B------:R-:W-:Y:S01]  /*100f0*/  FMUL R5, R2, UR9 ;  /* 0x0000000902057c20 */ /* 0x000fe20008400000 */
[----:B------:R-:W-:Y:S01]  /*10100*/  SHF.R.U32.HI R2, RZ, UR8, R3 ;  /* 0x00000008ff027c19 */ /* 0x000fe20008011603 */
[----:B------:R-:W-:Y:S02]  /*10110*/  ULDC UR8, c[0x0][0x658] ;  /* 0x0001960000087ab9 */ /* 0x000fe40000000800 */
[----:B------:R1:W4:Y:S01]  /*10120*/  F2I.U32.TRUNC.NTZ R15, R5 ;  /* 0x00000005000f7305 */ /* 0x000322000020f000 */
[--C-:B------:R-:W-:Y:S02]  /*10130*/  SHF.R.U64 R14, R7, UR10, R2.reuse ;  /* 0x0000000a070e7c19 */ /* 0x100fe40008001202 */
[----:B------:R-:W-:Y:S01]  /*10140*/  SHF.R.U32.HI R3, RZ, UR10, R2 ;  /* 0x0000000aff037c19 */ /* 0x000fe20008011602 */
[----:B---3--:R-:W-:-:S03]  /*10150*/  IMAD.MOV R2, RZ, RZ, -R4 ;  /* 0x000000ffff027224 */ /* 0x008fc600078e0a04 */
[----:B------:R-:W-:Y:S01]  /*10160*/  SHF.R.U64 R12, R14, UR8, R3 ;  /* 0x000000080e0c7c19 */ /* 0x000fe20008001203 */
[----:B--2---:R-:W-:Y:S01]  /*10170*/  IMAD R17, R16, R2, R11 ;  /* 0x0000000210117224 */ /* 0x004fe200078e020b */
[----:B------:R-:W-:-:S03]  /*10180*/  SHF.R.U32.HI R4, RZ, UR8, R3 ;  /* 0x00000008ff047c19 */ /* 0x000fc60008011603 */
[----:B------:R-:W-:Y:S02]  /*10190*/  IMAD.MOV.U32 R2, RZ, RZ, R12 ;  /* 0x000000ffff027224 */ /* 0x000fe400078e000c */
[----:B------:R-:W-:Y:S01]  /*101a0*/  IMAD.MOV.U32 R3, RZ, RZ, R4 ;  /* 0x000000ffff037224 */ /* 0x000fe200078e0004 */
[----:B-1--4-:R-:W-:Y:S06]  /*101b0*/  @!P0 BRA `(.L_x_314) ;  /* 0x0000000000288947 */ /* 0x012fec0003800000 */
[----:B------:R-:W-:Y:S02]  /*101c0*/  ULDC UR8, c[0x0][0x64c] ;  /* 0x0001930000087ab9 */ /* 0x000fe40000000800 */
[----:B------:R-:W-:-:S05]  /*101d0*/  IADD3 R3, P0, R12, UR8, RZ ;  /* 0x000000080c037c10 */ /* 0x000fca000ff1e0ff */
[----:B------:R-:W-:-:S04]  /*101e0*/  IMAD.X R11, RZ, RZ, R4, P0 ;  /* 0x000000ffff0b7224 */ /* 0x000fc800000e0604 */
[----:B------:R-:W-:-:S04]  /*101f0*/  IMAD.WIDE.U32 R4, R11, UR14, RZ ;  /* 0x0000000e0b047c25 */ /* 0x000fc8000f8e00ff */
[----:B------:R-:W-:-:S04]  /*10200*/  IMAD.WIDE.U32 R4, P0, R3, UR15, R4 ;  /* 0x0000000f03047c25 */ /* 0x000fc8000f800004 */
[----:B------:R-:W-:-:S04]  /*10210*/  IMAD.WIDE.U32 R2, R3, UR14, RZ ;  /* 0x0000000e03027c25 */ /* 0x000fc8000f8e00ff */
[----:B------:R-:W-:Y:S01]  /*10220*/  IMAD.MOV.U32 R2, RZ, RZ, R5 ;  /* 0x000000ffff027224 */ /* 0x000fe200078e0005 */
[----:B------:R-:W-:Y:S01]  /*10230*/  IADD3 RZ, P1, R3, R4, RZ ;  /* 0x0000000403ff7210 */ /* 0x000fe20007f3e0ff */
[----:B------:R-:W-:-:S04]  /*10240*/  IMAD.X R3, RZ, RZ, RZ, P0 ;  /* 0x000000ffff037224 */ /* 0x000fc800000e06ff */
[----:B------:R-:W-:-:S08]  /*10250*/  IMAD.WIDE.U32.X R2, R11, UR15, R2, P1 ;  /* 0x0000000f0b027c25 */ /* 0x000fd000088e0402 */
.L_x_314:
[----:B------:R-:W-:Y:S01]  /*10260*/  ULDC UR8, c[0x0][0x648] ;  /* 0x0001920000087ab9 */ /* 0x000fe20000000800 */
[----:B------:R-:W-:Y:S01]  /*10270*/  IMAD.MOV R15, RZ, RZ, -R15 ;  /* 0x000000ffff0f7224 */ /* 0x000fe200078e0a0f */
[----:B------:R-:W-:Y:S01]  /*10280*/  SHF.R.U64 R3, R2, UR8, R3 ;  /* 0x0000000802037c19 */ /* 0x000fe20008001203 */
[----:B------:R-:W-:Y:S01]  /*10290*/  ULDC UR8, c[0x0][0x638] ;  /* 0x00018e0000087ab9 */ /* 0x000fe20000000800 */
[----:B------:R-:W-:Y:S01]  /*102a0*/  LOP3.LUT R2, R14, UR18, RZ, 0xc0, !PT ;  /* 0x000000120e027c12 */ /* 0x000fe2000f8ec0ff */
[----:B0-----:R-:W-:Y:S01]  /*102b0*/  @P4 IMAD R17, R13, R15, R10 ;  /* 0x0000000f0d114224 */ /* 0x001fe200078e020a */
[----:B------:R-:W-:Y:S01]  /*102c0*/  LOP3.LUT R7, R7, UR4, RZ, 0xc0, !PT ;  /* 0x0000000407077c12 */ /* 0x000fe2000f8ec0ff */
[----:B------:R-:W-:Y:S01]  /*102d0*/  IMAD.MOV R5, RZ, RZ, -R3 ;  /* 0x000000ffff057224 */ /* 0x000fe200078e0a03 */
[----:B------:R-:W-:Y:S01]  /*102e0*/  ULDC UR9, c[0x0][0x610] ;  /* 0x0001840000097ab9 */ /* 0x000fe20000000800 */
[----:B------:R-:W-:Y:S02]  /*102f0*/  IMAD R2, R3, UR5, R2 ;  /* 0x0000000503027c24 */ /* 0x000fe4000f8e0202 */
[----:B------:R-:W-:Y:S01]  /*10300*/  IMAD R12, R5, UR8, R12 ;  /* 0x00000008050c7c24 */ /* 0x000fe2000f8e020c */
[----:B------:R-:W-:Y:S01]  /*10310*/  ULDC UR8, c[0x0][0x600] ;  /* 0x0001800000087ab9 */ /* 0x000fe20000000800 */
[----:B------:R-:W-:-:S02]  /*10320*/  IMAD R5, R2, UR9, R17 ;  /* 0x0000000902057c24 */ /* 0x000fc4000f8e0211 */
[----:B------:R-:W-:Y:S02]  /*10330*/  IMAD R12, R12, UR8, R7 ;  /* 0x000000080c0c7c24 */ /* 0x000fe4000f8e0207 */
[----:B------:R-:W-:-:S03]  /*10340*/  IMAD.MOV.U32 R2, RZ, RZ, 0x1 ;  /* 0x00000001ff027424 */ /* 0x000fc600078e00ff */
[----:B------:R-:W-:Y:S02]  /*10350*/  SEL R7, R12, R5, !P4 ;  /* 0x000000050c077207 */ /* 0x000fe40006000000 */
[----:B------:R-:W-:-:S07]  /*10360*/  SEL R5, R5, R12, !P4 ;  /* 0x0000000c05057207 */ /* 0x000fce0006000000 */
.L_x_312:
[----:B------:R-:W-:Y:S05]  /*10370*/  BSYNC B1 ;  /* 0x0000000000017941 */ /* 0x000fea0003800000 */
.L_x_311:
[----:B------:R-:W-:-:S13]  /*10380*/  LOP3.LUT P0, RZ, R2, 0xff, RZ, 0xc0, !PT ;  /* 0x000000ff02ff7812 */ /* 0x000fda000780c0ff */
[----:B------:R-:W-:Y:S05]  /*10390*/  @P0 BRA `(.L_x_315) ;  /* 0xfffffff400180947 */ /* 0x000fea000383ffff */
[----:B------:R-:W-:Y:S05]  /*103a0*/  BSYNC B0 ;  /* 0x0000000000007941 */ /* 0x000fea0003800000 */
.L_x_304:
[----:B------:R-:W-:-:S03]  /*103b0*/  UMOV UR8, 0xffffffff ;  /* 0xffffffff00087882 */ /* 0x000fc60000000000 */
[----:B------:R-:W-:Y:S05]  /*103c0*/  BRA.DIV UR8, `(.L_x_316) ;  /* 0x0000000e08207947 */ /* 0x000fea000b800000 */
[----:B------:R-:W-:-:S13]  /*103d0*/  ELECT P0, URZ, PT ;  /* 0x00000000003f782f */ /* 0x000fda0003800000 */
.L_x_344:
[----:B------:R-:W-:Y:S04]  /*103e0*/  BSSY B0, `(.L_x_317) ;  /* 0x00000aa000007945 */ /* 0x000fe80003800000 */
[----:B------:R-:W-:Y:S05]  /*103f0*/  @!P0 BRA `(.L_x_318) ;  /* 0x0000000800a08947 */ /* 0x000fea0003800000 */
[----:B------:R-:W-:-:S04]  /*10400*/  ULOP3.LUT UR8, UR13, 0x2, URZ, 0xfc, !UPT ;  /* 0x000000020d087892 */ /* 0x000fc8000f8efc3f */
[----:B------:R-:W-:-:S06]  /*10410*/  UISETP.NE.AND UP0, UPT, UR8, 0x3, UPT ;  /* 0x000000030800788c */ /* 0x000fcc000bf05270 */
[----:B------:R-:W-:-:S13]  /*10420*/  PLOP3.LUT P0, PT, PT, PT, UP0, 0x80, 0x0 ;  /* 0x000000000000781c */ /* 0x000fda0003f0f008 */
[----:B------:R-:W-:Y:S05]  /*10430*/  @!P0 BRA `(.L_x_319) ;  /* 0x0000000000048947 */ /* 0x000fea0003800000 */
[----:B------:R-:W-:Y:S01]  /*10440*/  BPT.TRAP 0x1 ;  /* 0x000000040000795c */ /* 0x000fe20000300000 */
.L_x_319:
[----:B------:R-:W0:Y:S01]  /*10450*/  S2R R3, SR_CgaCtaId ;  /* 0x0000000000037919 */ /* 0x000e220000008800 */
[----:B------:R-:W-:-:S04]  /*10460*/  MOV R2, 0x400 ;  /* 0x0000040000027802 */ /* 0x000fc80000000f00 */
[----:B0-----:R-:W-:Y:S02]  /*10470*/  LEA R3, R3, R2, 0x18 ;  /* 0x0000000203037211 */ /* 0x001fe400078ec0ff */
[----:B------:R-:W-:-:S03]  /*10480*/  SHF.L.U32 R2, R0, 0x1f, RZ ;  /* 0x0000001f00027819 */ /* 0x000fc600000006ff */
[----:B------:R-:W-:-:S04]  /*10490*/  VIADD R3, R3, 0x90 ;  /* 0x0000009003037836 */ /* 0x000fc80000000000 */
[C---:B------:R-:W-:Y:S02]  /*104a0*/  IMAD R7, R8.reuse, 0x8, R3 ;  /* 0x0000000808077824 */ /* 0x040fe400078e0203 */
[----:B------:R-:W-:Y:S02]  /*104b0*/  VIADD R8, R8, 0x1 ;  /* 0x0000000108087836 */ /* 0x000fe40000000000 */
[----:B------:R-:W0:Y:S03]  /*104c0*/  SYNCS.PHASECHK.TRANS64.TRYWAIT P0, [R7+URZ], R2 ;  /* 0x00000002070075a7 */ /* 0x000e26000800017f */
[----:B------:R-:W-:-:S04]  /*104d0*/  ISETP.NE.AND P1, PT, R8, 0x12, PT ;  /* 0x000000120800780c */ /* 0x000fc80003f25270 */
[----:B------:R-:W-:Y:S02]  /*104e0*/  SEL R5, RZ, 0x1, P1 ;  /* 0x00000001ff057807 */ /* 0x000fe40000800000 */
[----:B------:R-:W-:Y:S02]  /*104f0*/  SEL R8, R8, RZ, P1 ;  /* 0x000000ff08087207 */ /* 0x000fe40000800000 */
[----:B------:R-:W-:-:S03]  /*10500*/  LOP3.LUT R5, R0, R5, RZ, 0x3c, !PT ;  /* 0x0000000500057212 */ /* 0x000fc600078e3cff */
[----:B------:R-:W-:Y:S01]  /*10510*/  IMAD R9, R8, 0x8, R3 ;  /* 0x0000000808097824 */ /* 0x000fe200078e0203 */
[----:B------:R-:W-:Y:S01]  /*10520*/  SHF.L.U32 R4, R5, 0x1f, RZ ;  /* 0x0000001f05047819 */ /* 0x000fe200000006ff */
[----:B0-----:R-:W-:Y:S06]  /*10530*/  @!P0 BRA `(.L_x_320) ;  /* 0x0000000800e48947 */ /* 0x001fec0003800000 */
.L_x_345:
[----:B------:R-:W1:Y:S01]  /*10540*/  SYNCS.PHASECHK.TRANS64.TRYWAIT P0, [R9+URZ], R4 ;  /* 0x00000004090075a7 */ /* 0x000e62000800017f */
[----:B------:R-:W-:-:S05]  /*10550*/  VIADD R0, R8, 0x1 ;  /* 0x0000000108007836 */ /* 0x000fca0000000000 */
[----:B------:R-:W-:-:S04]  /*10560*/  ISETP.NE.AND P1, PT, R0, 0x12, PT ;  /* 0x000000120000780c */ /* 0x000fc80003f25270 */
[----:B0-----:R-:W-:Y:S02]  /*10570*/  SEL R2, RZ, 0x1, P1 ;  /* 0x00000001ff027807 */ /* 0x001fe40000800000 */
[----:B------:R-:W-:Y:S02]  /*10580*/  SEL R0, R0, RZ, P1 ;  /* 0x000000ff00007207 */ /* 0x000fe40000800000 */
[----:B------:R-:W-:-:S03]  /*10590*/  LOP3.LUT R7, R5, R2, RZ, 0x3c, !PT ;  /* 0x0000000205077212 */ /* 0x000fc600078e3cff */
[----:B------:R-:W-:Y:S01]  /*105a0*/  IMAD R6, R0, 0x8, R3 ;  /* 0x0000000800067824 */ /* 0x000fe200078e0203 */
[----:B------:R-:W-:Y:S01]  /*105b0*/  SHF.L.U32 R5, R7, 0x1f, RZ ;  /* 0x0000001f07057819 */ /* 0x000fe200000006ff */
[----:B-1----:R-:W-:Y:S06]  /*105c0*/  @!P0 BRA `(.L_x_321) ;  /* 0x0000000800d48947 */ /* 0x002fec0003800000 */
.L_x_346:
[----:B------:R-:W1:Y:S01]  /*105d0*/  SYNCS.PHASECHK.TRANS64.TRYWAIT P0, [R6+URZ], R5 ;  /* 0x00000005060075a7 */ /* 0x000e62000800017f */
[----:B------:R-:W-:-:S05]  /*105e0*/  VIADD R0, R0, 0x1 ;  /* 0x0000000100007836 */ /* 0x000fca0000000000 */
[----:B------:R-:W-:-:S04]  /*105f0*/  ISETP.NE.AND P1, PT, R0, 0x12, PT ;  /* 0x000000120000780c */ /* 0x000fc80003f25270 */
[----:B------:R-:W-:Y:S02]  /*10600*/  SEL R2, RZ, 0x1, P1 ;  /* 0x00000001ff027807 */ /* 0x000fe40000800000 */
[----:B------:R-:W-:Y:S02]  /*10610*/  SEL R0, R0, RZ, P1 ;  /* 0x000000ff00007207 */ /* 0x000fe40000800000 */
[----:B------:R-:W-:-:S03]  /*10620*/  LOP3.LUT R7, R7, R2, RZ, 0x3c, !PT ;  /* 0x0000000207077212 */ /* 0x000fc600078e3cff */
[----:B0-----:R-:W-:Y:S01]  /*10630*/  IMAD R9, R0, 0x8, R3 ;  /* 0x0000000800097824 */ /* 0x001fe200078e0203 */
[----:B------:R-:W-:Y:S01]  /*10640*/  SHF.L.U32 R4, R7, 0x1f, RZ ;  /* 0x0000001f07047819 */ /* 0x000fe200000006ff */
[----:B-1----:R-:W-:Y:S06]  /*10650*/  @!P0 BRA `(.L_x_322) ;  /* 0x0000000800c48947 */ /* 0x002fec0003800000 */
.L_x_347:
        /* <DEDUP_REMOVED lines=9> */
.L_x_348:
        /* <DEDUP_REMOVED lines=9> */
.L_x_349:
        /* <DEDUP_REMOVED lines=9> */
.L_x_350:
        /* <DEDUP_REMOVED lines=9> */
.L_x_351:
        /* <DEDUP_REMOVED lines=9> */
.L_x_352:
        /* <DEDUP_REMOVED lines=9> */
.L_x_353:
        /* <DEDUP_REMOVED lines=9> */
.L_x_354:
        /* <DEDUP_REMOVED lines=9> */
.L_x_355:
        /* <DEDUP_REMOVED lines=9> */
.L_x_356:
        /* <DEDUP_REMOVED lines=9> */
.L_x_357:
        /* <DEDUP_REMOVED lines=9> */
.L_x_358:
        /* <DEDUP_REMOVED lines=9> */
.L_x_359:
        /* <DEDUP_REMOVED lines=9> */
.L_x_360:
[----:B------:R-:W1:Y:S01]  /*10db0*/  SYNCS.PHASECHK.TRANS64.TRYWAIT P0, [R6+URZ], R5 ;  /* 0x00000005060075a7 */ /* 0x000e62000800017f */
[----:B------:R-:W-:-:S05]  /*10dc0*/  VIADD R0, R0, 0x1 ;  /* 0x0000000100007836 */ /* 0x000fca0000000000 */
[----:B------:R-:W-:-:S04]  /*10dd0*/  ISETP.NE.AND P1, PT, R0, 0x12, PT ;  /* 0x000000120000780c */ /* 0x000fc80003f25270 */
[----:B------:R-:W-:Y:S02]  /*10de0*/  SEL R2, RZ, 0x1, P1 ;  /* 0x00000001ff027807 */ /* 0x000fe40000800000 */
[----:B------:R-:W-:Y:S02]  /*10df0*/  SEL R0, R0, RZ, P1 ;  /* 0x000000ff00007207 */ /* 0x000fe40000800000 */
[----:B------:R-:W-:Y:S01]  /*10e00*/  LOP3.LUT R2, R7, R2, RZ, 0x3c, !PT ;  /* 0x0000000207027212 */ /* 0x000fe200078e3cff */
[----:B-1----:R-:W-:Y:S06]  /*10e10*/  @!P0 BRA `(.L_x_336) ;  /* 0x0000000400ec8947 */ /* 0x002fec0003800000 */
.L_x_361:
[----:B------:R-:W-:Y:S01]  /*10e20*/  IMAD R3, R0, 0x8, R3 ;  /* 0x0000000800037824 */ /* 0x000fe200078e0203 */
[----:B------:R-:W-:-:S07]  /*10e30*/  SHF.L.U32 R0, R2, 0x1f, RZ ;  /* 0x0000001f02007819 */ /* 0x000fce00000006ff */
.L_x_337:
[----:B--2---:R2:W3:Y:S02]  /*10e40*/  SYNCS.PHASECHK.TRANS64.TRYWAIT P0, [R3+URZ], R0 ;  /* 0x00000000030075a7 */ /* 0x0044e4000800017f */
[----:B---3--:R-:W-:Y:S05]  /*10e50*/  @!P0 NANOSLEEP.SYNCS 0x989680 ;  /* 0x009896800000895d */ /* 0x008fea0003900000 */
[----:B------:R-:W3:Y:S02]  /*10e60*/  @!P0 SYNCS.PHASECHK.TRANS64 P0, [R3+URZ], R0 ;  /* 0x00000000030085a7 */ /* 0x000ee4000800007f */
[----:B---3--:R-:W-:Y:S05]  /*10e70*/  @!P0 BRA `(.L_x_337) ;  /* 0xfffffffc00f08947 */ /* 0x008fea000383ffff */
.L_x_318:
[----:B------:R-:W-:Y:S05]  /*10e80*/  BSYNC B0 ;  /* 0x0000000000007941 */ /* 0x000fea0003800000 */
.L_x_317:
[----:B------:R-:W-:Y:S05]  /*10e90*/  EXIT ;  /* 0x000000000000794d */ /* 0x000fea0003800000 */
.L_x_22:
[----:B-1----:R-:W-:-:S04]  /*10ea0*/  IMAD.U32 R3, RZ, RZ, UR7 ;  /* 0x00000007ff037e24 */ /* 0x002fc8000f8e00ff */
[----:B------:R1:W3:Y:S03]  /*10eb0*/  SYNCS.PHASECHK.TRANS64.TRYWAIT P0, [R3+URZ], R0 ;  /* 0x00000000030075a7 */ /* 0x0002e6000800017f */
[----:B---3--:R-:W-:Y:S05]  /*10ec0*/  @!P0 NANOSLEEP.SYNCS 0x989680 ;  /* 0x009896800000895d */ /* 0x008fea0003900000 */
[----:B------:R-:W3:Y:S02]  /*10ed0*/  @!P0 SYNCS.PHASECHK.TRANS64 P0, [R3+URZ], R0 ;  /* 0x00000000030085a7 */ /* 0x000ee4000800007f */
[----:B---3--:R-:W-:Y:S05]  /*10ee0*/  @!P0 BRA `(.L_x_22) ;  /* 0xfffffffc00ec8947 */ /* 0x008fea000383ffff */
[----:B------:R-:W-:Y:S05]  /*10ef0*/  BRA `(.L_x_21) ;  /* 0xffffff1000507947 */ /* 0x000fea000383ffff */
.L_x_28:
[----:B-----5:R1:W-:Y:S02]  /*10f00*/  STL [R1+0x90], R0 ;  /* 0x0000900001007387 */ /* 0x0203e40000100800 */
[----:B-1----:R-:W-:-:S04]  /*10f10*/  IMAD.U32 R0, RZ, RZ, UR9 ;  /* 0x00000009ff007e24 */ /* 0x002fc8000f8e00ff */
[----:B------:R1:W4:Y:S03]  /*10f20*/  SYNCS.PHASECHK.TRANS64.TRYWAIT P0, [R0+URZ], R229 ;  /* 0x000000e5000075a7 */ /* 0x000326000800017f */
[----:B----4-:R-:W-:Y:S05]  /*10f30*/  @!P0 NANOSLEEP.SYNCS 0x989680 ;  /* 0x009896800000895d */ /* 0x010fea0003900000 */
[----:B------:R1:W4:Y:S02]  /*10f40*/  @!P0 SYNCS.PHASECHK.TRANS64 P0, [R0+URZ], R229 ;  /* 0x000000e5000085a7 */ /* 0x000324000800007f */
[----:B-1----:R1:W5:Y:S02]  /*10f50*/  LDL.LU R0, [R1+0x90] ;  /* 0x0000900001007983 */ /* 0x0023640000300800 */
[----:B-1--4-:R-:W-:Y:S05]  /*10f60*/  @!P0 BRA `(.L_x_28) ;  /* 0xfffffffc00e48947 */ /* 0x012fea000383ffff */
[----:B------:R-:W-:Y:S05]  /*10f70*/  BRA `(.L_x_27) ;  /* 0xffffff2000b47947 */ /* 0x000fea000383ffff */
.L_x_305:
[----:B------:R-:W-:Y:S01]  /*10f80*/  BSSY B1, `(.L_x_338) ;  /* 0x0000006000017945 */ /* 0x000fe20003800000 */
[----:B------:R-:W-:-:S07]  /*10f90*/  IMAD.MOV.U32 R2, RZ, RZ, -0x1 ;  /* 0xffffffffff027424 */ /* 0x000fce00078e00ff */
[----:B------:R-:W-:Y:S05]  /*10fa0*/  WARPSYNC.COLLECTIVE R2, `(.L_x_339) ;  /* 0x00000000020c7348 */ /* 0x000fea0003c00000 */
[----:B------:R-:W-:Y:S02]  /*10fb0*/  ELECT P0, UR62, PT ;  /* 0x00000000003e782f */ /* 0x000fe40003800000 */
[----:B------:R-:W-:Y:S01]  /*10fc0*/  MOV R2, UR62 ;  /* 0x0000003e00027c02 */ /* 0x000fe20008000f00 */
[----:B------:R-:W-:Y:S10]  /*10fd0*/  ENDCOLLECTIVE ;  /* 0x000000000000791b */ /* 0x000ff40003800000 */
.L_x_339:
[----:B------:R-:W-:Y:S05]  /*10fe0*/  BSYNC B1 ;  /* 0x0000000000017941 */ /* 0x000fea0003800000 */
.L_x_338:
[----:B------:R-:W-:Y:S05]  /*10ff0*/  BRA `(.L_x_340) ;  /* 0xffffffe8000c7947 */ /* 0x000fea000383ffff */
.L_x_308:
[----:B0-----:R0:W2:Y:S02]  /*11000*/  SYNCS.PHASECHK.TRANS64.TRYWAIT P0, [R11+URZ+0x90], R4 ;  /* 0x000090040b0075a7 */ /* 0x0010a4000800017f */
[----:B--2---:R-:W-:Y:S05]  /*11010*/  @!P0 NANOSLEEP.SYNCS 0x989680 ;  /* 0x009896800000895d */ /* 0x004fea0003900000 */
[----:B------:R-:W2:Y:S02]  /*11020*/  @!P0 SYNCS.PHASECHK.TRANS64 P0, [R11+URZ+0x90], R4 ;  /* 0x000090040b0085a7 */ /* 0x000ea4000800007f */
[----:B--2---:R-:W-:Y:S05]  /*11030*/  @!P0 BRA `(.L_x_308) ;  /* 0xfffffffc00f08947 */ /* 0x004fea000383ffff */
[----:B------:R-:W-:Y:S05]  /*11040*/  BRA `(.L_x_341) ;  /* 0xffffffe8004c7947 */ /* 0x000fea000383ffff */
.L_x_316:
[----:B------:R-:W-:Y:S01]  /*11050*/  BSSY B0, `(.L_x_342) ;  /* 0x0000006000007945 */ /* 0x000fe20003800000 */
[----:B------:R-:W-:-:S07]  /*11060*/  IMAD.MOV.U32 R2, RZ, RZ, -0x1 ;  /* 0xffffffffff027424 */ /* 0x000fce00078e00ff */
[----:B------:R-:W-:Y:S05]  /*11070*/  WARPSYNC.COLLECTIVE R2, `(.L_x_343) ;  /* 0x00000000020c7348 */ /* 0x000fea0003c00000 */
[----:B------:R-:W-:Y:S02]  /*11080*/  ELECT P0, UR62, PT ;  /* 0x00000000003e782f */ /* 0x000fe40003800000 */
[----:B------:R-:W-:Y:S01]  /*11090*/  MOV R2, UR62 ;  /* 0x0000003e00027c02 */ /* 0x000fe20008000f00 */
[----:B------:R-:W-:Y:S10]  /*110a0*/  ENDCOLLECTIVE ;  /* 0x000000000000791b */ /* 0x000ff40003800000 */
.L_x_343:
[----:B------:R-:W-:Y:S05]  /*110b0*/  BSYNC B0 ;  /* 0x0000000000007941 */ /* 0x000fea0003800000 */
.L_x_342:
[----:B------:R-:W-:Y:S05]  /*110c0*/  BRA `(.L_x_344) ;  /* 0xfffffff000c47947 */ /* 0x000fea000383ffff */
.L_x_320:
[----:B0-----:R0:W1:Y:S02]  /*110d0*/  SYNCS.PHASECHK.TRANS64.TRYWAIT P0, [R7+URZ], R2 ;  /* 0x00000002070075a7 */ /* 0x001064000800017f */
[----:B-1----:R-:W-:Y:S05]  /*110e0*/  @!P0 NANOSLEEP.SYNCS 0x989680 ;  /* 0x009896800000895d */ /* 0x002fea0003900000 */
[----:B------:R-:W1:Y:S02]  /*110f0*/  @!P0 SYNCS.PHASECHK.TRANS64 P0, [R7+URZ], R2 ;  /* 0x00000002070085a7 */ /* 0x000e64000800007f */
[----:B-1----:R-:W-:Y:S05]  /*11100*/  @!P0 BRA `(.L_x_320) ;  /* 0xfffffffc00f08947 */ /* 0x002fea000383ffff */
[----:B------:R-:W-:Y:S05]  /*11110*/  BRA `(.L_x_345) ;  /* 0xfffffff400087947 */ /* 0x000fea000383ffff */
.L_x_321:
[----:B0-----:R0:W1:Y:S02]  /*11120*/  SYNCS.PHASECHK.TRANS64.TRYWAIT P0, [R9+URZ], R4 ;  /* 0x00000004090075a7 */ /* 0x001064000800017f */
[----:B-1----:R-:W-:Y:S05]  /*11130*/  @!P0 NANOSLEEP.SYNCS 0x989680 ;  /* 0x009896800000895d */ /* 0x002fea0003900000 */
[----:B------:R-:W1:Y:S02]  /*11140*/  @!P0 SYNCS.PHASECHK.TRANS64 P0, [R9+URZ], R4 ;  /* 0x00000004090085a7 */ /* 0x000e64000800007f */
[----:B-1----:R-:W-:Y:S05]  /*11150*/  @!P0 BRA `(.L_x_321) ;  /* 0xfffffffc00f08947 */ /* 0x002fea000383ffff */
[----:B------:R-:W-:Y:S05]  /*11160*/  BRA `(.L_x_346) ;  /* 0xfffffff400187947 */ /* 0x000fea000383ffff */
.L_x_322:
[----:B0-----:R0:W1:Y:S02]  /*11170*/  SYNCS.PHASECHK.TRANS64.TRYWAIT P0, [R6+URZ], R5 ;  /* 0x00000005060075a7 */ /* 0x001064000800017f */
[----:B-1----:R-:W-:Y:S05]  /*11180*/  @!P0 NANOSLEEP.SYNCS 0x989680 ;  /* 0x009896800000895d */ /* 0x002fea0003900000 */
[----:B------:R-:W1:Y:S02]  /*11190*/  @!P0 SYNCS.PHASECHK.TRANS64 P0, [R6+URZ], R5 ;  /* 0x00000005060085a7 */ /* 0x000e64000800007f */
[----:B-1----:R-:W-:Y:S05]  /*111a0*/  @!P0 BRA `(.L_x_322) ;  /* 0xfffffffc00f08947 */ /* 0x002fea000383ffff */
[----:B------:R-:W-:Y:S05]  /*111b0*/  BRA `(.L_x_347) ;  /* 0xfffffff400287947 */ /* 0x000fea000383ffff */
.L_x_323:
[----:B0-----:R0:W1:Y:S02]  /*111c0*/  SYNCS.PHASECHK.TRANS64.TRYWAIT P0, [R9+URZ], R4 ;  /* 0x00000004090075a7 */ /* 0x001064000800017f */
[----:B-1----:R-:W-:Y:S05]  /*111d0*/  @!P0 NANOSLEEP.SYNCS 0x989680 ;  /* 0x009896800000895d */ /* 0x002fea0003900000 */
[----:B------:R-:W1:Y:S02]  /*111e0*/  @!P0 SYNCS.PHASECHK.TRANS64 P0, [R9+URZ], R4 ;  /* 0x00000004090085a7 */ /* 0x000e64000800007f */
[----:B-1----:R-:W-:Y:S05]  /*111f0*/  @!P0 BRA `(.L_x_323) ;  /* 0xfffffffc00f08947 */ /* 0x002fea000383ffff */
[----:B------:R-:W-:Y:S05]  /*11200*/  BRA `(.L_x_348) ;  /* 0xfffffff400387947 */ /* 0x000fea000383ffff */
.L_x_324:
[----:B0-----:R0:W1:Y:S02]  /*11210*/  SYNCS.PHASECHK.TRANS64.TRYWAIT P0, [R6+URZ], R5 ;  /* 0x00000005060075a7 */ /* 0x001064000800017f */
[----:B-1----:R-:W-:Y:S05]  /*11220*/  @!P0 NANOSLEEP.SYNCS 0x989680 ;  /* 0x009896800000895d */ /* 0x002fea0003900000 */
[----:B------:R-:W1:Y:S02]  /*11230*/  @!P0 SYNCS.PHASECHK.TRANS64 P0, [R6+URZ], R5 ;  /* 0x00000005060085a7 */ /* 0x000e64000800007f */
[----:B-1----:R-:W-:Y:S05]  /*11240*/  @!P0 BRA `(.L_x_324) ;  /* 0xfffffffc00f08947 */ /* 0x002fea000383ffff */
[----:B------:R-:W-:Y:S05]  /*11250*/  BRA `(.L_x_349) ;  /* 0xfffffff400487947 */ /* 0x000fea000383ffff */
.L_x_325:
[----:B0-----:R0:W1:Y:S02]  /*11260*/  SYNCS.PHASECHK.TRANS64.TRYWAIT P0, [R9+URZ], R4 ;  /* 0x00000004090075a7 */ /* 0x001064000800017f */
[----:B-1----:R-:W-:Y:S05]  /*11270*/  @!P0 NANOSLEEP.SYNCS 0x989680 ;  /* 0x009896800000895d */ /* 0x002fea0003900000 */
[----:B------:R-:W1:Y:S02]  /*11280*/  @!P0 SYNCS.PHASECHK.TRANS64 P0, [R9+URZ], R4 ;  /* 0x00000004090085a7 */ /* 0x000e64000800007f */
[----:B-1----:R-:W-:Y:S05]  /*11290*/  @!P0 BRA `(.L_x_325) ;  /* 0xfffffffc00f08947 */ /* 0x002fea000383ffff */
[----:B------:R-:W-:Y:S05]  /*112a0*/  BRA `(.L_x_350) ;  /* 0xfffffff400587947 */ /* 0x000fea000383ffff */
.L_x_326:
[----:B0-----:R0:W1:Y:S02]  /*112b0*/  SYNCS.PHASECHK.TRANS64.TRYWAIT P0, [R6+URZ], R5 ;  /* 0x00000005060075a7 */ /* 0x001064000800017f */
[----:B-1----:R-:W-:Y:S05]  /*112c0*/  @!P0 NANOSLEEP.SYNCS 0x989680 ;  /* 0x009896800000895d */ /* 0x002fea0003900000 */
[----:B------:R-:W1:Y:S02]  /*112d0*/  @!P0 SYNCS.PHASECHK.TRANS64 P0, [R6+URZ], R5 ;  /* 0x00000005060085a7 */ /* 0x000e64000800007f */
[----:B-1----:R-:W-:Y:S05]  /*112e0*/  @!P0 BRA `(.L_x_326) ;  /* 0xfffffffc00f08947 */ /* 0x002fea000383ffff */
[----:B------:R-:W-:Y:S05]  /*112f0*/  BRA `(.L_x_351) ;  /* 0xfffffff400687947 */ /* 0x000fea000383ffff */
.L_x_327:
[----:B0-----:R0:W1:Y:S02]  /*11300*/  SYNCS.PHASECHK.TRANS64.TRYWAIT P0, [R9+URZ], R4 ;  /* 0x00000004090075a7 */ /* 0x001064000800017f */
[----:B-1----:R-:W-:Y:S05]  /*11310*/  @!P0 NANOSLEEP.SYNCS 0x989680 ;  /* 0x009896800000895d */ /* 0x002fea0003900000 */
[----:B------:R-:W1:Y:S02]  /*11320*/  @!P0 SYNCS.PHASECHK.TRANS64 P0, [R9+URZ], R4 ;  /* 0x00000004090085a7 */ /* 0x000e64000800007f */
[----:B-1----:R-:W-:Y:S05]  /*11330*/  @!P0 BRA `(.L_x_327) ;  /* 0xfffffffc00f08947 */ /* 0x002fea000383ffff */
[----:B------:R-:W-:Y:S05]  /*11340*/  BRA `(.L_x_352) ;  /* 0xfffffff400787947 */ /* 0x000fea000383ffff */
.L_x_328:
[----:B0-----:R0:W1:Y:S02]  /*11350*/  SYNCS.PHASECHK.TRANS64.TRYWAIT P0, [R6+URZ], R5 ;  /* 0x00000005060075a7 */ /* 0x001064000800017f */
[----:B-1----:R-:W-:Y:S05]  /*11360*/  @!P0 NANOSLEEP.SYNCS 0x989680 ;  /* 0x009896800000895d */ /* 0x002fea0003900000 */
[----:B------:R-:W1:Y:S02]  /*11370*/  @!P0 SYNCS.PHASECHK.TRANS64 P0, [R6+URZ], R5 ;  /* 0x00000005060085a7 */ /* 0x000e64000800007f */
[----:B-1----:R-:W-:Y:S05]  /*11380*/  @!P0 BRA `(.L_x_328) ;  /* 0xfffffffc00f08947 */ /* 0x002fea000383ffff */
[----:B------:R-:W-:Y:S05]  /*11390*/  BRA `(.L_x_353) ;  /* 0xfffffff400887947 */ /* 0x000fea000383ffff */
.L_x_329:
[----:B0-----:R0:W1:Y:S02]  /*113a0*/  SYNCS.PHASECHK.TRANS64.TRYWAIT P0, [R9+URZ], R4 ;  /* 0x00000004090075a7 */ /* 0x001064000800017f */
[----:B-1----:R-:W-:Y:S05]  /*113b0*/  @!P0 NANOSLEEP.SYNCS 0x989680 ;  /* 0x009896800000895d */ /* 0x002fea0003900000 */
[----:B------:R-:W1:Y:S02]  /*113c0*/  @!P0 SYNCS.PHASECHK.TRANS64 P0, [R9+URZ], R4 ;  /* 0x00000004090085a7 */ /* 0x000e64000800007f */
[----:B-1----:R-:W-:Y:S05]  /*113d0*/  @!P0 BRA `(.L_x_329) ;  /* 0xfffffffc00f08947 */ /* 0x002fea000383ffff */
[----:B------:R-:W-:Y:S05]  /*113e0*/  BRA `(.L_x_354) ;  /* 0xfffffff400987947 */ /* 0x000fea000383ffff */
.L_x_330:
[----:B0-----:R0:W1:Y:S02]  /*113f0*/  SYNCS.PHASECHK.TRANS64.TRYWAIT P0, [R6+URZ], R5 ;  /* 0x00000005060075a7 */ /* 0x001064000800017f */
[----:B-1----:R-:W-:Y:S05]  /*11400*/  @!P0 NANOSLEEP.SYNCS 0x989680 ;  /* 0x009896800000895d */ /* 0x002fea0003900000 */
[----:B------:R-:W1:Y:S02]  /*11410*/  @!P0 SYNCS.PHASECHK.TRANS64 P0, [R6+URZ], R5 ;  /* 0x00000005060085a7 */ /* 0x000e64000800007f */
[----:B-1----:R-:W-:Y:S05]  /*11420*/  @!P0 BRA `(.L_x_330) ;  /* 0xfffffffc00f08947 */ /* 0x002fea000383ffff */
[----:B------:R-:W-:Y:S05]  /*11430*/  BRA `(.L_x_355) ;  /* 0xfffffff400a87947 */ /* 0x000fea000383ffff */
.L_x_331:
[----:B0-----:R0:W1:Y:S02]  /*11440*/  SYNCS.PHASECHK.TRANS64.TRYWAIT P0, [R9+URZ], R4 ;  /* 0x00000004090075a7 */ /* 0x001064000800017f */
[----:B-1----:R-:W-:Y:S05]  /*11450*/  @!P0 NANOSLEEP.SYNCS 0x989680 ;  /* 0x009896800000895d */ /* 0x002fea0003900000 */
[----:B------:R-:W1:Y:S02]  /*11460*/  @!P0 SYNCS.PHASECHK.TRANS64 P0, [R9+URZ], R4 ;  /* 0x00000004090085a7 */ /* 0x000e64000800007f */
[----:B-1----:R-:W-:Y:S05]  /*11470*/  @!P0 BRA `(.L_x_331) ;  /* 0xfffffffc00f08947 */ /* 0x002fea000383ffff */
[----:B------:R-:W-:Y:S05]  /*11480*/  BRA `(.L_x_356) ;  /* 0xfffffff400b87947 */ /* 0x000fea000383ffff */
.L_x_332:
[----:B0-----:R0:W1:Y:S02]  /*11490*/  SYNCS.PHASECHK.TRANS64.TRYWAIT P0, [R6+URZ], R5 ;  /* 0x00000005060075a7 */ /* 0x001064000800017f */
[----:B-1----:R-:W-:Y:S05]  /*114a0*/  @!P0 NANOSLEEP.SYNCS 0x989680 ;  /* 0x009896800000895d */ /* 0x002fea0003900000 */
[----:B------:R-:W1:Y:S02]  /*114b0*/  @!P0 SYNCS.PHASECHK.TRANS64 P0, [R6+URZ], R5 ;  /* 0x00000005060085a7 */ /* 0x000e64000800007f */
[----:B-1----:R-:W-:Y:S05]  /*114c0*/  @!P0 BRA `(.L_x_332) ;  /* 0xfffffffc00f08947 */ /* 0x002fea000383ffff */
[----:B------:R-:W-:Y:S05]  /*114d0*/  BRA `(.L_x_357) ;  /* 0xfffffff400c87947 */ /* 0x000fea000383ffff */
.L_x_333:
[----:B0-----:R0:W1:Y:S02]  /*114e0*/  SYNCS.PHASECHK.TRANS64.TRYWAIT P0, [R9+URZ], R4 ;  /* 0x00000004090075a7 */ /* 0x001064000800017f */
[----:B-1----:R-:W-:Y:S05]  /*114f0*/  @!P0 NANOSLEEP.SYNCS 0x989680 ;  /* 0x009896800000895d */ /* 0x002fea0003900000 */
[----:B------:R-:W1:Y:S02]  /*11500*/  @!P0 SYNCS.PHASECHK.TRANS64 P0, [R9+URZ], R4 ;  /* 0x00000004090085a7 */ /* 0x000e64000800007f */
[----:B-1----:R-:W-:Y:S05]  /*11510*/  @!P0 BRA `(.L_x_333) ;  /* 0xfffffffc00f08947 */ /* 0x002fea000383ffff */
[----:B------:R-:W-:Y:S05]  /*11520*/  BRA `(.L_x_358) ;  /* 0xfffffff400d87947 */ /* 0x000fea000383ffff */
.L_x_334:
[----:B0-----:R0:W1:Y:S02]  /*11530*/  SYNCS.PHASECHK.TRANS64.TRYWAIT P0, [R6+URZ], R5 ;  /* 0x00000005060075a7 */ /* 0x001064000800017f */
[----:B-1----:R-:W-:Y:S05]  /*11540*/  @!P0 NANOSLEEP.SYNCS 0x989680 ;  /* 0x009896800000895d */ /* 0x002fea0003900000 */
[----:B------:R-:W1:Y:S02]  /*11550*/  @!P0 SYNCS.PHASECHK.TRANS64 P0, [R6+URZ], R5 ;  /* 0x00000005060085a7 */ /* 0x000e64000800007f */
[----:B-1----:R-:W-:Y:S05]  /*11560*/  @!P0 BRA `(.L_x_334) ;  /* 0xfffffffc00f08947 */ /* 0x002fea000383ffff */
[----:B------:R-:W-:Y:S05]  /*11570*/  BRA `(.L_x_359) ;  /* 0xfffffff400e87947 */ /* 0x000fea000383ffff */
.L_x_335:
[----:B0-----:R0:W1:Y:S02]  /*11580*/  SYNCS.PHASECHK.TRANS64.TRYWAIT P0, [R9+URZ], R4 ;  /* 0x00000004090075a7 */ /* 0x001064000800017f */
[----:B-1----:R-:W-:Y:S05]  /*11590*/  @!P0 NANOSLEEP.SYNCS 0x989680 ;  /* 0x009896800000895d */ /* 0x002fea0003900000 */
[----:B------:R-:W1:Y:S02]  /*115a0*/  @!P0 SYNCS.PHASECHK.TRANS64 P0, [R9+URZ], R4 ;  /* 0x00000004090085a7 */ /* 0x000e64000800007f */
[----:B-1----:R-:W-:Y:S05]  /*115b0*/  @!P0 BRA `(.L_x_335) ;  /* 0xfffffffc00f08947 */ /* 0x002fea000383ffff */
[----:B------:R-:W-:Y:S05]  /*115c0*/  BRA `(.L_x_360) ;  /* 0xfffffff400f87947 */ /* 0x000fea000383ffff */
.L_x_336:
[----:B-1----:R1:W2:Y:S02]  /*115d0*/  SYNCS.PHASECHK.TRANS64.TRYWAIT P0, [R6+URZ], R5 ;  /* 0x00000005060075a7 */ /* 0x0022a4000800017f */
[----:B--2---:R-:W-:Y:S05]  /*115e0*/  @!P0 NANOSLEEP.SYNCS 0x989680 ;  /* 0x009896800000895d */ /* 0x004fea0003900000 */
[----:B------:R-:W2:Y:S02]  /*115f0*/  @!P0 SYNCS.PHASECHK.TRANS64 P0, [R6+URZ], R5 ;  /* 0x00000005060085a7 */ /* 0x000ea4000800007f */
[----:B--2---:R-:W-:Y:S05]  /*11600*/  @!P0 BRA `(.L_x_336) ;  /* 0xfffffffc00f08947 */ /* 0x004fea000383ffff */
[----:B------:R-:W-:Y:S05]  /*11610*/  BRA `(.L_x_361) ;  /* 0xfffffff800007947 */ /* 0x000fea000383ffff */
.L_x_362:
[----:B------:R-:W-:-:S00]  /*11620*/  BRA `(.L_x_362) ;  /* 0xfffffffc00fc7947 */ /* 0x000fc0000383ffff */
[----:B------:R-:W-:-:S00]  /*11630*/  NOP ;  /* 0x0000000000007918 */ /* 0x000fc00000000000 */
        /* <DEDUP_REMOVED lines=12> */
.L_x_363:


//--------------------- .nv.shared._ZN7cutlass13device_kernelINS_4gemm6kernel13GemmUniversalIN4cute5tupleIJiiiiEEENS1_10collective13CollectiveMmaINS1_37MainloopSm90TmaGmmaWarpSpecializedFP8ILi18ENS5_IJNS4_1CILi2EEESB_NSA_ILi1EEEEEENS1_35KernelTmaWarpSpecializedCooperativeEEENS5_IJNSA_ILi256EEENSA_ILi128EEENSA_ILi32EEEEEENS_12float_e5m2_tENS5_IJlSC_lEEESK_SL_NS4_8TiledMMAINS4_8MMA_AtomIJNS4_4SM904GMMA31MMA_64x128x32_F32E5M2E5M2_SS_TNILNSP_7ScaleInE1ELSR_1EEEEEENS4_6LayoutINS5_IJSB_SC_SC_EEENS5_IJSC_NSA_ILi0EEESW_EEEEENS5_IJNS4_10UnderscoreESZ_SZ_EEEEENS4_23SM90_TMA_LOAD_MULTICASTENS4_14ComposedLayoutINS4_7SwizzleILi1ELi4ELi3EEENS4_18smem_ptr_flag_bitsILi8EEENSU_INS5_IJNSA_ILi8EEESI_EEENS5_IJSI_SC_EEEEEEEvNS4_8identityES12_S1C_vS1D_EENS_8epilogue10collective6detail29Sm90TmaWarpSpecializedAdapterINS1G_15DefaultEpilogueISK_SL_SL_NS1F_6thread17LinearCombinationISK_Li1EffLNS1K_9ScaleType4KindE0ELNS_15FloatRoundStyleE2ESK_EENS1_15EpilogueDefaultEEEEEvvEEEEvNT_6ParamsE --------------------------
	.section	.nv.shared._ZN7cutlass13device_kernelINS_4gemm6kernel13GemmUniversalIN4cute5tupleIJiiiiEEENS1_10collective13CollectiveMmaINS1_37MainloopSm90TmaGmmaWarpSpecializedFP8ILi18ENS5_IJNS4_1CILi2EEESB_NSA_ILi1EEEEEENS1_35KernelTmaWarpSpecializedCooperativeEEENS5_IJNSA_ILi256EEENSA_ILi128EEENSA_ILi32EEEEEENS_12float_e5m2_tENS5_IJlSC_lEEESK_SL_NS4_8TiledMMAINS4_8MMA_AtomIJNS4_4SM904GMMA31MMA_64x128x32_F32E5M2E5M2_SS_TNILNSP_7ScaleInE1ELSR_1EEEEEENS4_6LayoutINS5_IJSB_SC_SC_EEENS5_IJSC_NSA_ILi0EEESW_EEEEENS5_IJNS4_10UnderscoreESZ_SZ_EEEEENS4_23SM90_TMA_LOAD_MULTICASTENS4_14ComposedLayoutINS4_7SwizzleILi1ELi4ELi3EEENS4_18smem_ptr_flag_bitsILi8EEENSU_INS5_IJNSA_ILi8EEESI_EEENS5_IJSI_SC_EEEEEEEvNS4_8identityES12_S1C_vS1D_EENS_8epilogue10collective6detail29Sm90TmaWarpSpecializedAdapterINS1G_15DefaultEpilogueISK_SL_SL_NS1F_6thread17LinearCombinationISK_Li1EffLNS1K_9ScaleType4KindE0ELNS_15FloatRoundStyleE2ESK_EENS1_15EpilogueDefaultEEEEEvvEEEEvNT_6ParamsE,"aw",@nobits
	.sectionflags	@""
	.align	16
	.zero		1024


//--------------------- .nv.shared.reserved.0     --------------------------
	.section	.nv.shared.reserved.0,"aw",@nobits
	.weak		__nv_reservedSMEM_offset_0_alias
	.size		__nv_reservedSMEM_offset_0_alias, 0, 0
	.other		__nv_reservedSMEM_offset_0_alias,@"STO_CUDA_RESERVED_SHARED STV_DEFAULT"
__nv_reservedSMEM_offset_0_alias:
	.zero		0


//--------------------- .nv.global                --------------------------
	.section	.nv.global,"aw",@nobits
.nv.global:
	.type		_ZN39_INTERNAL_8a5ef26e_4_k_cu_30c08eef_49494cute1_E,@object
	.size		_ZN39_INTERNAL_8a5ef26e_4_k_cu_30c08eef_49494cute1_E,(_ZN39_INTERNAL_8a5ef26e_4_k_cu_30c08eef_49494cuda3std3__45__cpo6cbeginE - _ZN39_INTERNAL_8a5ef26e_4_k_cu_30c08eef_49494cute1_E)
_ZN39_INTERNAL_8a5ef26e_4_k_cu_30c08eef_49494cute1_E:
	.zero		1
	.type		_ZN39_INTERNAL_8a5ef26e_4_k_cu_30c08eef_49494cuda3std3__45__cpo6cbeginE,@object
	.size		_ZN39_INTERNAL_8a5ef26e_4_k_cu_30c08eef_49494cuda3std3__45__cpo6cbeginE,(_ZN39_INTERNAL_8a5ef26e_4_k_cu_30c08eef_49494cuda3std3__48in_placeE - _ZN39_INTERNAL_8a5ef26e_4_k_cu_30c08eef_49494cuda3std3__45__cpo6cbeginE)
_ZN39_INTERNAL_8a5ef26e_4_k_cu_30c08eef_49494cuda3std3__45__cpo6cbeginE:
	.zero		1
	.type		_ZN39_INTERNAL_8a5ef26e_4_k_cu_30c08eef_49494cuda3std3__48in_placeE,@object
	.size		_ZN39_INTERNAL_8a5ef26e_4_k_cu_30c08eef_49494cuda3std3__48in_placeE,(_ZN39_INTERNAL_8a5ef26e_4_k_cu_30c08eef_49494cuda3std6ranges3__45__cpo9iter_moveE - _ZN39_INTERNAL_8a5ef26e_4_k_cu_30c08eef_49494cuda3std3__48in_placeE)
_ZN39_INTERNAL_8a5ef26e_4_k_cu_30c08eef_49494cuda3std3__48in_placeE:
	.zero		1
	.type		_ZN39_INTERNAL_8a5ef26e_4_k_cu_30c08eef_49494cuda3std6ranges3__45__cpo9iter_moveE,@object
	.size		_ZN39_INTERNAL_8a5ef26e_4_k_cu_30c08eef_49494cuda3std6ranges3__45__cpo9iter_moveE,(_ZN39_INTERNAL_8a5ef26e_4_k_cu_30c08eef_49494cuda3std3__45__cpo5beginE - _ZN39_INTERNAL_8a5ef26e_4_k_cu_30c08eef_49494cuda3std6ranges3__45__cpo9iter_moveE)
_ZN39_INTERNAL_8a5ef26e_4_k_cu_30c08eef_49494cuda3std6ranges3__45__cpo9iter_moveE:
	.zero		1
	.type		_ZN39_INTERNAL_8a5ef26e_4_k_cu_30c08eef_49494cuda3std3__45__cpo5beginE,@object
	.size		_ZN39_INTERNAL_8a5ef26e_4_k_cu_30c08eef_49494cuda3std3__45__cpo5beginE,(_ZN39_INTERNAL_8a5ef26e_4_k_cu_30c08eef_49494cuda3std3__441_GLOBAL__N__8a5ef26e_4_k_cu_30c08eef_49496ignoreE - _ZN39_INTERNAL_8a5ef26e_4_k_cu_30c08eef_49494cuda3std3__45__cpo5beginE)
_ZN39_INTERNAL_8a5ef26e_4_k_cu_30c08eef_49494cuda3std3__45__cpo5beginE:
	.zero		1
	.type		_ZN39_INTERNAL_8a5ef26e_4_k_cu_30c08eef_49494cuda3std3__441_GLOBAL__N__8a5ef26e_4_k_cu_30c08eef_49496ignoreE,@object
	.size		_ZN39_INTERNAL_8a5ef26e_4_k_cu_30c08eef_49494cuda3std3__441_GLOBAL__N__8a5ef26e_4_k_cu_30c08eef_49496ignoreE,(_ZN39_INTERNAL_8a5ef26e_4_k_cu_30c08eef_49494cute7productE - _ZN39_INTERNAL_8a5ef26e_4_k_cu_30c08eef_49494cuda3std3__441_GLOBAL__N__8a5ef26e_4_k_cu_30c08eef_49496ignoreE)
_ZN39_INTERNAL_8a5ef26e_4_k_cu_30c08eef_49494cuda3std3__441_GLOBAL__N__8a5ef26e_4_k_cu_30c08eef_49496ignoreE:
	.zero		1
	.type		_ZN39_INTERNAL_8a5ef26e_4_k_cu_30c08eef_49494cute7productE,@object
	.size		_ZN39_INTERNAL_8a5ef26e_4_k_cu_30c08eef_49494cute7productE,(_ZN39_INTERNAL_8a5ef26e_4_k_cu_30c08eef_49494cuda3std3__45__cpo3endE - _ZN39_INTERNAL_8a5ef26e_4_k_cu_30c08eef_49494cute7productE)
_ZN39_INTERNAL_8a5ef26e_4_k_cu_30c08eef_49494cute7productE:
	.zero		1
	.type		_ZN39_INTERNAL_8a5ef26e_4_k_cu_30c08eef_49494cuda3std3__45__cpo3endE,@object
	.size		_ZN39_INTERNAL_8a5ef26e_4_k_cu_30c08eef_49494cuda3std3__45__cpo3endE,(_ZN39_INTERNAL_8a5ef26e_4_k_cu_30c08eef_49494cuda3std3__419piecewise_constructE - _ZN39_INTERNAL_8a5ef26e_4_k_cu_30c08eef_49494cuda3std3__45__cpo3endE)
_ZN39_INTERNAL_8a5ef26e_4_k_cu_30c08eef_49494cuda3std3__45__cpo3endE:
	.zero		1
	.type		_ZN39_INTERNAL_8a5ef26e_4_k_cu_30c08eef_49494cuda3std3__419piecewise_constructE,@object
	.size		_ZN39_INTERNAL_8a5ef26e_4_k_cu_30c08eef_49494cuda3std3__419piecewise_constructE,(_ZN39_INTERNAL_8a5ef26e_4_k_cu_30c08eef_49494cuda3std3__45__cpo4cendE - _ZN39_INTERNAL_8a5ef26e_4_k_cu_30c08eef_49494cuda3std3__419piecewise_constructE)
_ZN39_INTERNAL_8a5ef26e_4_k_cu_30c08eef_49494cuda3std3__419piecewise_constructE:
	.zero		1
	.type		_ZN39_INTERNAL_8a5ef26e_4_k_cu_30c08eef_49494cuda3std3__45__cpo4cendE,@object
	.size		_ZN39_INTERNAL_8a5ef26e_4_k_cu_30c08eef_49494cuda3std3__45__cpo4cendE,(_ZN39_INTERNAL_8a5ef26e_4_k_cu_30c08eef_49494cuda3std6ranges3__45__cpo4swapE - _ZN39_INTERNAL_8a5ef26e_4_k_cu_30c08eef_49494cuda3std3__45__cpo4cendE)
_ZN39_INTERNAL_8a5ef26e_4_k_cu_30c08eef_49494cuda3std3__45__cpo4cendE:
	.zero		1
	.type		_ZN39_INTERNAL_8a5ef26e_4_k_cu_30c08eef_49494cuda3std6ranges3__45__cpo4swapE,@object
	.size		_ZN39_INTERNAL_8a5ef26e_4_k_cu_30c08eef_49494cuda3std6ranges3__45__cpo4swapE,(.L_7 - _ZN39_INTERNAL_8a5ef26e_4_k_cu_30c08eef_49494cuda3std6ranges3__45__cpo4swapE)
_ZN39_INTERNAL_8a5ef26e_4_k_cu_30c08eef_49494cuda3std6ranges3__45__cpo4swapE:
	.zero		1
.L_7:


//--------------------- .nv.constant0._ZN7cutlass13device_kernelINS_4gemm6kernel13GemmUniversalIN4cute5tupleIJiiiiEEENS1_10collective13CollectiveMmaINS1_37MainloopSm90TmaGmmaWarpSpecializedFP8ILi18ENS5_IJNS4_1CILi2EEESB_NSA_ILi1EEEEEENS1_35KernelTmaWarpSpecializedCooperativeEEENS5_IJNSA_ILi256EEENSA_ILi128EEENSA_ILi32EEEEEENS_12float_e5m2_tENS5_IJlSC_lEEESK_SL_NS4_8TiledMMAINS4_8MMA_AtomIJNS4_4SM904GMMA31MMA_64x128x32_F32E5M2E5M2_SS_TNILNSP_7ScaleInE1ELSR_1EEEEEENS4_6LayoutINS5_IJSB_SC_SC_EEENS5_IJSC_NSA_ILi0EEESW_EEEEENS5_IJNS4_10UnderscoreESZ_SZ_EEEEENS4_23SM90_TMA_LOAD_MULTICASTENS4_14ComposedLayoutINS4_7SwizzleILi1ELi4ELi3EEENS4_18smem_ptr_flag_bitsILi8EEENSU_INS5_IJNSA_ILi8EEESI_EEENS5_IJSI_SC_EEEEEEEvNS4_8identityES12_S1C_vS1D_EENS_8epilogue10collective6detail29Sm90TmaWarpSpecializedAdapterINS1G_15DefaultEpilogueISK_SL_SL_NS1F_6thread17LinearCombinationISK_Li1EffLNS1K_9ScaleType4KindE0ELNS_15FloatRoundStyleE2ESK_EENS1_15EpilogueDefaultEEEEEvvEEEEvNT_6ParamsE --------------------------
	.section	.nv.constant0._ZN7cutlass13device_kernelINS_4gemm6kernel13GemmUniversalIN4cute5tupleIJiiiiEEENS1_10collective13CollectiveMmaINS1_37MainloopSm90TmaGmmaWarpSpecializedFP8ILi18ENS5_IJNS4_1CILi2EEESB_NSA_ILi1EEEEEENS1_35KernelTmaWarpSpecializedCooperativeEEENS5_IJNSA_ILi256EEENSA_ILi128EEENSA_ILi32EEEEEENS_12float_e5m2_tENS5_IJlSC_lEEESK_SL_NS4_8TiledMMAINS4_8MMA_AtomIJNS4_4SM904GMMA31MMA_64x128x32_F32E5M2E5M2_SS_TNILNSP_7ScaleInE1ELSR_1EEEEEENS4_6LayoutINS5_IJSB_SC_SC_EEENS5_IJSC_NSA_ILi0EEESW_EEEEENS5_IJNS4_10UnderscoreESZ_SZ_EEEEENS4_23SM90_TMA_LOAD_MULTICASTENS4_14ComposedLayoutINS4_7SwizzleILi1ELi4ELi3EEENS4_18smem_ptr_flag_bitsILi8EEENSU_INS5_IJNSA_ILi8EEESI_EEENS5_IJSI_SC_EEEEEEEvNS4_8identityES12_S1C_vS1D_EENS_8epilogue10collective6detail29Sm90TmaWarpSpecializedAdapterINS1G_15DefaultEpilogueISK_SL_SL_NS1F_6thread17LinearCombinationISK_Li1EffLNS1K_9ScaleType4KindE0ELNS_15FloatRoundStyleE2ESK_EENS1_15EpilogueDefaultEEEEEvvEEEEvNT_6ParamsE,"a",@progbits
	.sectionflags	@""
	.align	4
.nv.constant0._ZN7cutlass13device_kernelINS_4gemm6kernel13GemmUniversalIN4cute5tupleIJiiiiEEENS1_10collective13CollectiveMmaINS1_37MainloopSm90TmaGmmaWarpSpecializedFP8ILi18ENS5_IJNS4_1CILi2EEESB_NSA_ILi1EEEEEENS1_35KernelTmaWarpSpecializedCooperativeEEENS5_IJNSA_ILi256EEENSA_ILi128EEENSA_ILi32EEEEEENS_12float_e5m2_tENS5_IJlSC_lEEESK_SL_NS4_8TiledMMAINS4_8MMA_AtomIJNS4_4SM904GMMA31MMA_64x128x32_F32E5M2E5M2_SS_TNILNSP_7ScaleInE1ELSR_1EEEEEENS4_6LayoutINS5_IJSB_SC_SC_EEENS5_IJSC_NSA_ILi0EEESW_EEEEENS5_IJNS4_10UnderscoreESZ_SZ_EEEEENS4_23SM90_TMA_LOAD_MULTICASTENS4_14ComposedLayoutINS4_7SwizzleILi1ELi4ELi3EEENS4_18smem_ptr_flag_bitsILi8EEENSU_INS5_IJNSA_ILi8EEESI_EEENS5_IJSI_SC_EEEEEEEvNS4_8identityES12_S1C_vS1D_EENS_8epilogue10collective6detail29Sm90TmaWarpSpecializedAdapterINS1G_15DefaultEpilogueISK_SL_SL_NS1F_6thread17LinearCombinationISK_Li1EffLNS1K_9ScaleType4KindE0ELNS_15FloatRoundStyleE2ESK_EENS1_15EpilogueDefaultEEEEEvvEEEEvNT_6ParamsE:
	.zero		1664


//--------------------- SYMBOLS --------------------------

	.type		.nv.reservedSmem.offset0,@object
	.size		.nv.reservedSmem.offset0,0x4
